def gluon_wgmma(
    a_ptr,
    b_ptr,
    c_ptr,
    M,
    N,
    K,
    stride_am,
    stride_bk,
    stride_cm,
    BLOCK_M: gl.constexpr,
    BLOCK_N: gl.constexpr,
    BLOCK_K: gl.constexpr,
    DTYPE: gl.constexpr,
    A_LAYOUT: gl.constexpr,
    B_LAYOUT: gl.constexpr,
    C_LAYOUT: gl.constexpr,
    B_SHAPE: gl.constexpr,
    TRANS_B: gl.constexpr,
    NUM_BUFFERS: gl.constexpr,
    NUM_WARPS: gl.constexpr,
):
    a_desc = tma.make_tensor_descriptor(
        a_ptr, [M, K], [stride_am, 1], [BLOCK_M, BLOCK_K], A_LAYOUT
    )
    b_desc = tma.make_tensor_descriptor(
        b_ptr,
        [N, K] if TRANS_B else [K, N],
        [stride_bk, 1],
        B_SHAPE,
        B_LAYOUT,
    )
    c_desc = tma.make_tensor_descriptor(
        c_ptr, [M, N], [stride_cm, 1], [BLOCK_M, BLOCK_N], C_LAYOUT
    )

    a_bufs = gl.allocate_shared_memory(
        DTYPE, [NUM_BUFFERS, BLOCK_M, BLOCK_K], A_LAYOUT
    )
    b_bufs = gl.allocate_shared_memory(DTYPE, [NUM_BUFFERS] + B_SHAPE, B_LAYOUT)

    pid_m = gl.program_id(0)
    pid_n = gl.program_id(1)
    off_m = pid_m * BLOCK_M
    off_n = pid_n * BLOCK_N

    mma_layout: gl.constexpr = pick_wgmma_layout(DTYPE, BLOCK_M, BLOCK_N, NUM_WARPS)
    acc = warpgroup_mma_init(
        gl.zeros((BLOCK_M, BLOCK_N), dtype=gl.float32, layout=mma_layout)
    )

    bars = gl.allocate_shared_memory(
        gl.int64, [NUM_BUFFERS, 1], mbarrier.MBarrierLayout()
    )
    for i in gl.static_range(NUM_BUFFERS):
        mbarrier.init(bars.index(i), count=1)
    idx = 0
    phase = 0

    for k in range(0, K, BLOCK_K):
        a = a_bufs.index(idx)
        b = b_bufs.index(idx)
        bar = bars.index(idx)
        mbarrier.expect(bar, a_desc.block_type.nbytes + b_desc.block_type.nbytes)
        tma.async_copy_global_to_shared(a_desc, [off_m, k], bar, a)
        tma.async_copy_global_to_shared(
            b_desc, [off_n, k] if TRANS_B else [k, off_n], bar, b
        )
        mbarrier.wait(bar, phase=phase)

        if TRANS_B:
            b = b.permute((1, 0))
        acc = warpgroup_mma_wait(num_outstanding=0, deps=(acc,))
        acc = warpgroup_mma(a, b, acc, is_async=True)

        idx += 1
        if idx == NUM_BUFFERS:
            idx = 0
            phase ^= 1

    acc = warpgroup_mma_wait(num_outstanding=0, deps=(acc,))
    for i in gl.static_range(NUM_BUFFERS):
        mbarrier.invalidate(bars.index(i))

    c_smem = gl.allocate_shared_memory(DTYPE, [BLOCK_M, BLOCK_N], C_LAYOUT)
    c_smem.store(acc.to(DTYPE))
    fence_async_shared()
    tma.async_copy_shared_to_global(c_desc, [off_m, off_n], c_smem)
    tma.store_wait(pendings=0)

# config = {"BLOCK_K": 32, "BLOCK_M": 128, "BLOCK_N": 256, "arch": "sm_90", "dtype": "bf16", "num_buffers": 2, "num_warps": 4, "trans_b": 1}
# arch = sm_90


// ===== COMPILED SASS (sm_90a) =====

	.target	sm_90a

	.elftype	@"ET_EXEC"


//--------------------- .note.nv.tkinfo           --------------------------
	.section	.note.nv.tkinfo,"",@"SHT_NOTE"
	.sectionflags	@"SHF_NOTE_NV_TKINFO"
	.tkinfo
        /*0018*/ 	.word	0x00000002
        /*0030*/ 	.string	""
        /*0030*/ 	.string	"ptxas"
        /*0030*/ 	.string	"Cuda compilation tools, release 13.0, V13.0.88"
        /*0030*/ 	.string	"Build cuda_13.0.r13.0/compiler.36424714_0"
        /*0030*/ 	.string	"-v  -suppress-debug-info  -lineinfo  -arch sm_90a "



//--------------------- .note.nv.cuinfo           --------------------------
	.section	.note.nv.cuinfo,"",@"SHT_NOTE"
	.sectionflags	@"SHF_NOTE_NV_CUINFO"
        /*0018*/ 	.short	0x0002
        /*001a*/ 	.short	0x005a
        /*001c*/ 	.short	0x0082
	.zero		2


//--------------------- .nv.info                  --------------------------
	.section	.nv.info,"",@"SHT_CUDA_INFO"
	.align	4


	//----- nvinfo : EIATTR_REGCOUNT
	.align		4
        /*0000*/ 	.byte	0x04, 0x2f
        /*0002*/ 	.short	(.L_1 - .L_0)
	.align		4
.L_0:
        /*0004*/ 	.word	index@(gluon_wgmma)
        /*0008*/ 	.word	0x000000ff


	//----- nvinfo : EIATTR_FRAME_SIZE
	.align		4
.L_1:
        /*000c*/ 	.byte	0x04, 0x11
        /*000e*/ 	.short	(.L_3 - .L_2)
	.align		4
.L_2:
        /*0010*/ 	.word	index@(gluon_wgmma)
        /*0014*/ 	.word	0x00000270


	//----- nvinfo : EIATTR_MIN_STACK_SIZE
	.align		4
.L_3:
        /*0018*/ 	.byte	0x04, 0x12
        /*001a*/ 	.short	(.L_5 - .L_4)
	.align		4
.L_4:
        /*001c*/ 	.word	index@(gluon_wgmma)
        /*0020*/ 	.word	0x00000270
.L_5:


//--------------------- .nv.compat                --------------------------
	.section	.nv.compat,"",@"SHT_CUDA_COMPAT_INFO"
	.align	4
        /*0000*/ 	.byte	0x02, 0x09, 0x01, 0x00, 0x02, 0x02, 0x04, 0x00, 0x02, 0x05, 0x05, 0x00, 0x03, 0x07, 0x01, 0x01
        /*0010*/ 	.byte	0x02, 0x03, 0x03, 0x00, 0x02, 0x06, 0x01, 0x00, 0x04, 0x0b, 0x08, 0x00, 0x00, 0x00, 0x00, 0x00
        /*0020*/ 	.byte	0x00, 0x00, 0x00, 0x00


//--------------------- .nv.info.gluon_wgmma      --------------------------
	.section	.nv.info.gluon_wgmma,"",@"SHT_CUDA_INFO"
	.sectionflags	@""
	.align	4


	//----- nvinfo : EIATTR_CUDA_API_VERSION
	.align		4
        /*0000*/ 	.byte	0x04, 0x37
        /*0002*/ 	.short	(.L_7 - .L_6)
.L_6:
        /*0004*/ 	.word	0x00000082


	//----- nvinfo : EIATTR_KPARAM_INFO
	.align		4
.L_7:
        /*0008*/ 	.byte	0x04, 0x17
        /*000a*/ 	.short	(.L_9 - .L_8)
.L_8:
        /*000c*/ 	.word	0x00000000
        /*0010*/ 	.short	0x000a
        /*0012*/ 	.short	0x0048
        /*0014*/ 	.byte	0x00, 0xf4, 0x21, 0x00


	//----- nvinfo : EIATTR_KPARAM_INFO
	.align		4
.L_9:
        /*0018*/ 	.byte	0x04, 0x17
        /*001a*/ 	.short	(.L_11 - .L_10)
.L_10:
        /*001c*/ 	.word	0x00000000
        /*0020*/ 	.short	0x0009
        /*0022*/ 	.short	0x0040
        /*0024*/ 	.byte	0x00, 0xf4, 0x21, 0x00


	//----- nvinfo : EIATTR_KPARAM_INFO
	.align		4
.L_11:
        /*0028*/ 	.byte	0x04, 0x17
        /*002a*/ 	.short	(.L_13 - .L_12)
.L_12:
        /*002c*/ 	.word	0x00000000
        /*0030*/ 	.short	0x0008
        /*0032*/ 	.short	0x0038
        /*0034*/ 	.byte	0x00, 0xf0, 0x21, 0x00


	//----- nvinfo : EIATTR_KPARAM_INFO
	.align		4
.L_13:
        /*0038*/ 	.byte	0x04, 0x17
        /*003a*/ 	.short	(.L_15 - .L_14)
.L_14:
        /*003c*/ 	.word	0x00000000
        /*0040*/ 	.short	0x0007
        /*0042*/ 	.short	0x0030
        /*0044*/ 	.byte	0x00, 0xf0, 0x21, 0x00


	//----- nvinfo : EIATTR_KPARAM_INFO
	.align		4
.L_15:
        /*0048*/ 	.byte	0x04, 0x17
        /*004a*/ 	.short	(.L_17 - .L_16)
.L_16:
        /*004c*/ 	.word	0x00000000
        /*0050*/ 	.short	0x0006
        /*0052*/ 	.short	0x0028
        /*0054*/ 	.byte	0x00, 0xf0, 0x21, 0x00


	//----- nvinfo : EIATTR_KPARAM_INFO
	.align		4
.L_17:
        /*0058*/ 	.byte	0x04, 0x17
        /*005a*/ 	.short	(.L_19 - .L_18)
.L_18:
        /*005c*/ 	.word	0x00000000
        /*0060*/ 	.short	0x0005
        /*0062*/ 	.short	0x0020
        /*0064*/ 	.byte	0x00, 0xf0, 0x11, 0x00


	//----- nvinfo : EIATTR_KPARAM_INFO
	.align		4
.L_19:
        /*0068*/ 	.byte	0x04, 0x17
        /*006a*/ 	.short	(.L_21 - .L_20)
.L_20:
        /*006c*/ 	.word	0x00000000
        /*0070*/ 	.short	0x0004
        /*0072*/ 	.short	0x001c
        /*0074*/ 	.byte	0x00, 0xf0, 0x11, 0x00


	//----- nvinfo : EIATTR_KPARAM_INFO
	.align		4
.L_21:
        /*0078*/ 	.byte	0x04, 0x17
        /*007a*/ 	.short	(.L_23 - .L_22)
.L_22:
        /*007c*/ 	.word	0x00000000
        /*0080*/ 	.short	0x0003
        /*0082*/ 	.short	0x0018
        /*0084*/ 	.byte	0x00, 0xf0, 0x11, 0x00


	//----- nvinfo : EIATTR_KPARAM_INFO
	.align		4
.L_23:
        /*0088*/ 	.byte	0x04, 0x17
        /*008a*/ 	.short	(.L_25 - .L_24)
.L_24:
        /*008c*/ 	.word	0x00000000
        /*0090*/ 	.short	0x0002
        /*0092*/ 	.short	0x0010
        /*0094*/ 	.byte	0x00, 0xf4, 0x21, 0x00


	//----- nvinfo : EIATTR_KPARAM_INFO
	.align		4
.L_25:
        /*0098*/ 	.byte	0x04, 0x17
        /*009a*/ 	.short	(.L_27 - .L_26)
.L_26:
        /*009c*/ 	.word	0x00000000
        /*00a0*/ 	.short	0x0001
        /*00a2*/ 	.short	0x0008
        /*00a4*/ 	.byte	0x00, 0xf4, 0x21, 0x00


	//----- nvinfo : EIATTR_KPARAM_INFO
	.align		4
.L_27:
        /*00a8*/ 	.byte	0x04, 0x17
        /*00aa*/ 	.short	(.L_29 - .L_28)
.L_28:
        /*00ac*/ 	.word	0x00000000
        /*00b0*/ 	.short	0x0000
        /*00b2*/ 	.short	0x0000
        /*00b4*/ 	.byte	0x00, 0xf4, 0x21, 0x00


	//----- nvinfo : EIATTR_SPARSE_MMA_MASK
	.align		4
.L_29:
        /*00b8*/ 	.byte	0x03, 0x50
        /*00ba*/ 	.short	0x0000


	//----- nvinfo : EIATTR_MAXREG_COUNT
	.align		4
        /*00bc*/ 	.byte	0x03, 0x1b
        /*00be*/ 	.short	0x00ff


	//----- nvinfo : EIATTR_NUM_BARRIERS
	.align		4
        /*00c0*/ 	.byte	0x02, 0x4c
        /*00c2*/ 	.byte	0x01
	.zero		1


	//----- nvinfo : EIATTR_ANNOTATIONS
	.align		4
        /*00c4*/ 	.byte	0x04, 0x55
        /*00c6*/ 	.short	(.L_31 - .L_30)


	//   ....[0]....
.L_30:
        /*00c8*/ 	.word	0x00000001
        /*00cc*/ 	.byte	0x70, 0x11, 0x00, 0x00, 0x01, 0x00, 0x00, 0x00, 0xb0, 0x11, 0x00, 0x00, 0x01, 0x00, 0x00, 0x00
        /* <DEDUP_REMOVED lines=272> */
        /*11dc*/ 	.byte	0x10, 0x43, 0x00, 0x00, 0x01, 0x00, 0x00, 0x00, 0x20, 0x43, 0x00, 0x00


	//----- nvinfo : EIATTR_MERCURY_ISA_VERSION
	.align		4
.L_31:
        /*11e8*/ 	.byte	0x03, 0x5f
        /*11ea*/ 	.short	0x0101


	//----- nvinfo : EIATTR_INT_WARP_WIDE_INSTR_OFFSETS
	.align		4
        /*11ec*/ 	.byte	0x04, 0x31
        /*11ee*/ 	.short	(.L_33 - .L_32)


	//   ....[0]....
.L_32:
        /*11f0*/ 	.word	0x00001e30


	//   ....[1]....
        /*11f4*/ 	.word	0x00001e50


	//   ....[2]....
        /*11f8*/ 	.word	0x00001f00


	//   ....[3]....
        /*11fc*/ 	.word	0x00002ca0


	//   ....[4]....
        /*1200*/ 	.word	0x00002cb0


	//   ....[5]....
        /*1204*/ 	.word	0x00002d20


	//   ....[6]....
        /*1208*/ 	.word	0x00002d30


	//----- nvinfo : EIATTR_COOP_GROUP_MASK_REGIDS
	.align		4
.L_33:
        /*120c*/ 	.byte	0x04, 0x29
        /*120e*/ 	.short	(.L_35 - .L_34)


	//   ....[0]....
.L_34:
        /*1210*/ 	.word	0xffffffff


	//   ....[1]....
        /*1214*/ 	.word	0xffffffff


	//   ....[2]....
        /*1218*/ 	.word	0xffffffff


	//----- nvinfo : EIATTR_COOP_GROUP_INSTR_OFFSETS
	.align		4
.L_35:
        /*121c*/ 	.byte	0x04, 0x28
        /*121e*/ 	.short	(.L_37 - .L_36)


	//   ....[0]....
.L_36:
        /*1220*/ 	.word	0x00000160


	//   ....[1]....
        /*1224*/ 	.word	0x00000710


	//   ....[2]....
        /*1228*/ 	.word	0x00000d00


	//----- nvinfo : EIATTR_MBARRIER_INSTR_OFFSETS
	.align		4
.L_37:
        /*122c*/ 	.byte	0x04, 0x39
        /*122e*/ 	.short	(.L_39 - .L_38)


	//   ....[0]....
.L_38:
        /*1230*/ 	.word	0x00001f90
        /*1234*/ 	.word	0x000000ff
        /*1238*/ 	.word	0x0000c000
        /*123c*/ 	.short	0x0100
        /*123e*/ 	.byte	0x18
	.zero		1


	//   ....[1]....
        /*1240*/ 	.word	0x00001fb0
        /*1244*/ 	.word	0x000000ff
        /*1248*/ 	.word	0x0000c008
        /*124c*/ 	.short	0x0100
        /*124e*/ 	.byte	0x18
	.zero		1


	//   ....[2]....
        /*1250*/ 	.word	0x00002de0
        /*1254*/ 	.word	0x000000ff
        /*1258*/ 	.word	0x0000c000
        /*125c*/ 	.short	0x010a
        /*125e*/ 	.byte	0x12
	.zero		1


	//   ....[3]....
        /*1260*/ 	.word	0x00003a90
        /*1264*/ 	.word	0x000000ff
        /*1268*/ 	.word	0x0000c000
        /*126c*/ 	.short	0x0108
        /*126e*/ 	.byte	0x18
	.zero		1


	//   ....[4]....
        /*1270*/ 	.word	0x00003b00
        /*1274*/ 	.word	0x000000ff
        /*1278*/ 	.word	0x0000c008
        /*127c*/ 	.short	0x0108
        /*127e*/ 	.byte	0x18
	.zero		1


	//   ....[5]....
        /*1280*/ 	.word	0x00004ee0
        /*1284*/ 	.word	0x000000ff
        /*1288*/ 	.word	0x0000c000
        /*128c*/ 	.short	0x010a
        /*128e*/ 	.byte	0x12
	.zero		1


	//----- nvinfo : EIATTR_NUM_MBARRIERS
	.align		4
.L_39:
        /*1290*/ 	.byte	0x03, 0x38
        /*1292*/ 	.short	0x0002


	//----- nvinfo : EIATTR_EXIT_INSTR_OFFSETS
	.align		4
        /*1294*/ 	.byte	0x04, 0x1c
        /*1296*/ 	.short	(.L_41 - .L_40)


	//   ....[0]....
.L_40:
        /*1298*/ 	.word	0x00004ed0


	//----- nvinfo : EIATTR_REQNTID
	.align		4
.L_41:
        /*129c*/ 	.byte	0x04, 0x10
        /*129e*/ 	.short	(.L_43 - .L_42)
.L_42:
        /*12a0*/ 	.word	0x00000080
        /*12a4*/ 	.word	0x00000001
        /*12a8*/ 	.word	0x00000001


	//----- nvinfo : EIATTR_CRS_STACK_SIZE
	.align		4
.L_43:
        /*12ac*/ 	.byte	0x04, 0x1e
        /*12ae*/ 	.short	(.L_45 - .L_44)
.L_44:
        /*12b0*/ 	.word	0x00000000


	//----- nvinfo : EIATTR_CBANK_PARAM_SIZE
	.align		4
.L_45:
        /*12b4*/ 	.byte	0x03, 0x19
        /*12b6*/ 	.short	0x0050


	//----- nvinfo : EIATTR_PARAM_CBANK
	.align		4
        /*12b8*/ 	.byte	0x04, 0x0a
        /*12ba*/ 	.short	(.L_47 - .L_46)
	.align		4
.L_46:
        /*12bc*/ 	.word	index@(.nv.constant0.gluon_wgmma)
        /*12c0*/ 	.short	0x0210
        /*12c2*/ 	.short	0x0050


	//----- nvinfo : EIATTR_SW_WAR
	.align		4
.L_47:
        /*12c4*/ 	.byte	0x04, 0x36
        /*12c6*/ 	.short	(.L_49 - .L_48)
.L_48:
        /*12c8*/ 	.word	0x00000008
.L_49:


//--------------------- .nv.callgraph             --------------------------
	.section	.nv.callgraph,"",@"SHT_CUDA_CALLGRAPH"
	.align	4
	.sectionentsize	8
	.align		4
        /*0000*/ 	.word	0x00000000
	.align		4
        /*0004*/ 	.word	0xffffffff
	.align		4
        /*0008*/ 	.word	0x00000000
	.align		4
        /*000c*/ 	.word	0xfffffffe
	.align		4
        /*0010*/ 	.word	0x00000000
	.align		4
        /*0014*/ 	.word	0xfffffffd
	.align		4
        /*0018*/ 	.word	0x00000000
	.align		4
        /*001c*/ 	.word	0xfffffffc


//--------------------- .text.gluon_wgmma         --------------------------
	.section	.text.gluon_wgmma,"ax",@progbits
	.align	128
        .global         gluon_wgmma
        .type           gluon_wgmma,@function
        .size           gluon_wgmma,(.L_x_52 - gluon_wgmma)
        .other          gluon_wgmma,@"STO_CUDA_ENTRY STV_DEFAULT"
gluon_wgmma:
.text.gluon_wgmma:
[----:B------:R-:W1:Y:S01]  /*0000*/  LDC R1, c[0x0][0x28] ;  /* 0x00000a00ff017b82 */ /* 0x000e620000000800 */
[----:B------:R-:W2:Y:S07]  /*0010*/  S2R R3, SR_TID.X ;  /* 0x0000000000037919 */ /* 0x000eae0000002100 */
[----:B------:R-:W3:Y:S01]  /*0020*/  S2UR UR4, SR_CgaCtaId ;  /* 0x00000000000479c3 */ /* 0x000ee20000008800 */
[----:B------:R-:W-:Y:S01]  /*0030*/  UMOV UR24, 0x400 ;  /* 0x0000040000187882 */ /* 0x000fe20000000000 */
[----:B------:R-:W-:Y:S01]  /*0040*/  ULDC UR6, c[0x0][0xc] ;  /* 0x0000030000067ab9 */ /* 0x000fe20000000800 */
[----:B------:R-:W-:Y:S01]  /*0050*/  ULDC.64 UR30, c[0x0][0x250] ;  /* 0x00009400001e7ab9 */ /* 0x000fe20000000a00 */
[----:B------:R-:W-:Y:S01]  /*0060*/  BSSY B0, `(.L_x_0) ;  /* 0x0000020000007945 */ /* 0x000fe20003800000 */
[----:B-1----:R-:W-:-:S03]  /*0070*/  VIADD R1, R1, 0xfffffd90 ;  /* 0xfffffd9001017836 */ /* 0x002fc60000000000 */
[----:B------:R-:W1:Y:S08]  /*0080*/  LDC R6, c[0x0][0x228] ;  /* 0x00008a00ff067b82 */ /* 0x000e700000000800 */
[----:B------:R-:W4:Y:S08]  /*0090*/  LDC R13, c[0x0][0x230] ;  /* 0x00008c00ff0d7b82 */ /* 0x000f300000000800 */
[----:B------:R-:W-:Y:S01]  /*00a0*/  S2UR UR25, SR_CTAID.Y ;  /* 0x00000000001979c3 */ /* 0x000fe20000002600 */
[----:B---3--:R-:W-:-:S03]  /*00b0*/  ULEA UR24, UR4, UR24, 0x18 ;  /* 0x0000001804187291 */ /* 0x008fc6000f8ec03f */
[----:B------:R-:W-:Y:S01]  /*00c0*/  ULDC UR4, c[0x0][0x10] ;  /* 0x0000040000047ab9 */ /* 0x000fe20000000800 */
[----:B--2---:R-:W-:-:S03]  /*00d0*/  LOP3.LUT R2, R3, 0x7f, RZ, 0xc0, !PT ;  /* 0x0000007f03027812 */ /* 0x004fc600078ec0ff */
[----:B------:R-:W2:Y:S01]  /*00e0*/  S2UR UR5, SR_CTAID.Z ;  /* 0x00000000000579c3 */ /* 0x000ea20000002700 */
[----:B-1----:R-:W-:Y:S01]  /*00f0*/  VIADD R6, R6, 0xffffffff ;  /* 0xffffffff06067836 */ /* 0x002fe20000000000 */
[C---:B------:R-:W-:Y:S02]  /*0100*/  ISETP.GE.U32.AND P0, PT, R2.reuse, 0x20, PT ;  /* 0x000000200200780c */ /* 0x040fe40003f06070 */
[C---:B------:R-:W-:Y:S02]  /*0110*/  ISETP.NE.U32.AND P2, PT, R2.reuse, RZ, PT ;  /* 0x000000ff0200720c */ /* 0x040fe40003f45070 */
[----:B------:R-:W-:Y:S02]  /*0120*/  LEA R12, R2, UR24, 0x2 ;  /* 0x00000018020c7c11 */ /* 0x000fe4000f8e10ff */
[----:B------:R-:W1:Y:S01]  /*0130*/  S2UR UR32, SR_CTAID.X ;  /* 0x00000000002079c3 */ /* 0x000e620000002500 */
[----:B----4-:R-:W-:-:S06]  /*0140*/  VIADD R9, R13, 0xffffffff ;  /* 0xffffffff0d097836 */ /* 0x010fcc0000000000 */
[----:B------:R3:W-:Y:S01]  /*0150*/  @!P0 STS [R12], RZ ;  /* 0x000000ff0c008388 */ /* 0x0007e20000000800 */
[----:B------:R-:W-:-:S03]  /*0160*/  NOP ;  /* 0x0000000000007918 */ /* 0x000fc60000000000 */
[----:B------:R3:W-:Y:S01]  /*0170*/  @!P2 STS [UR24+0x24], R6 ;  /* 0x00002406ff00a988 */ /* 0x0007e20008000818 */
[----:B--2---:R-:W-:-:S03]  /*0180*/  UIMAD UR4, UR5, UR4, UR25 ;  /* 0x00000004050472a4 */ /* 0x004fc6000f8e0219 */
[----:B------:R3:W-:Y:S01]  /*0190*/  @!P2 STS [UR24+0x20], R9 ;  /* 0x00002009ff00a988 */ /* 0x0007e20008000818 */
[----:B-1----:R-:W-:-:S04]  /*01a0*/  UIMAD UR4, UR4, UR6, UR32 ;  /* 0x00000006040472a4 */ /* 0x002fc8000f8e0220 */
[----:B------:R-:W-:-:S03]  /*01b0*/  UIMAD UR5, UR4, 0x180, URZ ;  /* 0x00000180040578a4 */ /* 0x000fc6000f8e023f */
[----:B------:R-:W-:Y:S01]  /*01c0*/  UMOV UR4, URZ ;  /* 0x0000003f00047c82 */ /* 0x000fe20008000000 */
[----:B------:R-:W-:-:S04]  /*01d0*/  UIADD3 UR26, UP0, UR5, UR30, URZ ;  /* 0x0000001e051a7290 */ /* 0x000fc8000ff1e03f */
[----:B------:R-:W-:Y:S01]  /*01e0*/  ULEA.HI.X.SX32 UR27, UR5, UR31, 0x1, UP0 ;  /* 0x0000001f051b7291 */ /* 0x000fe200080f0e3f */
[----:B---3--:R-:W-:Y:S11]  /*01f0*/  @P2 BRA `(.L_x_1) ;  /* 0x0000000000182947 */ /* 0x008ff60003800000 */
[----:B------:R-:W1:Y:S01]  /*0200*/  LDS R0, [UR24+0x8] ;  /* 0x00000818ff007984 */ /* 0x000e620008000800 */
[----:B------:R-:W2:Y:S01]  /*0210*/  LDC.64 R10, c[0x0][0x210] ;  /* 0x00008400ff0a7b82 */ /* 0x000ea20000000a00 */
[----:B------:R-:W-:Y:S02]  /*0220*/  IMAD.MOV.U32 R5, RZ, RZ, 0x70 ;  /* 0x00000070ff057424 */ /* 0x000fe400078e00ff */
[----:B--2---:R2:W-:Y:S03]  /*0230*/  STS.64 [UR24], R10 ;  /* 0x0000000aff007988 */ /* 0x0045e60008000a18 */
[----:B-1----:R-:W-:-:S05]  /*0240*/  LOP3.LUT R0, R0, 0x10, R5, 0xd8, !PT ;  /* 0x0000001000007812 */ /* 0x002fca00078ed805 */
[----:B------:R2:W-:Y:S02]  /*0250*/  STS [UR24+0x8], R0 ;  /* 0x00000800ff007988 */ /* 0x0005e40008000818 */
.L_x_1:
[----:B------:R-:W-:Y:S05]  /*0260*/  BSYNC B0 ;  /* 0x0000000000007941 */ /* 0x000fea0003800000 */
.L_x_0:
[----:B------:R-:W-:Y:S04]  /*0270*/  BSSY B0, `(.L_x_2) ;  /* 0x000000a000007945 */ /* 0x000fe80003800000 */
[----:B------:R-:W-:Y:S05]  /*0280*/  @P2 BRA `(.L_x_3) ;  /* 0x0000000000202947 */ /* 0x000fea0003800000 */
[----:B--2---:R-:W1:Y:S01]  /*0290*/  LDS R0, [UR24+0x34] ;  /* 0x00003418ff007984 */ /* 0x004e620008000800 */
[----:B------:R-:W-:Y:S02]  /*02a0*/  IMAD.MOV.U32 R5, RZ, RZ, 0x1f000000 ;  /* 0x1f000000ff057424 */ /* 0x000fe400078e00ff */
[----:B------:R-:W-:Y:S01]  /*02b0*/  @!P2 IMAD.MOV.U32 R4, RZ, RZ, 0x7f ;  /* 0x0000007fff04a424 */ /* 0x000fe200078e00ff */
[----:B------:R-:W2:Y:S02]  /*02c0*/  @!P2 LDS R7, [UR24+0x38] ;  /* 0x00003818ff07a984 */ /* 0x000ea40008000800 */
[----:B-1----:R-:W-:Y:S02]  /*02d0*/  LOP3.LUT R0, R0, 0xff000000, R5, 0xb8, !PT ;  /* 0xff00000000007812 */ /* 0x002fe400078eb805 */
[----:B--2---:R-:W-:-:S03]  /*02e0*/  @!P2 LOP3.LUT R4, R7, 0xff, R4, 0xb8, !PT ;  /* 0x000000ff0704a812 */ /* 0x004fc600078eb804 */
[----:B------:R1:W-:Y:S04]  /*02f0*/  STS [UR24+0x34], R0 ;  /* 0x00003400ff007988 */ /* 0x0003e80008000818 */
[----:B------:R1:W-:Y:S02]  /*0300*/  @!P2 STS [UR24+0x38], R4 ;  /* 0x00003804ff00a988 */ /* 0x0003e40008000818 */
.L_x_3:
[----:B------:R-:W-:Y:S05]  /*0310*/  BSYNC B0 ;  /* 0x0000000000007941 */ /* 0x000fea0003800000 */
.L_x_2:
[----:B------:R-:W-:Y:S04]  /*0320*/  BSSY B0, `(.L_x_4) ;  /* 0x000000e000007945 */ /* 0x000fe80003800000 */
[----:B------:R-:W-:Y:S05]  /*0330*/  @P2 BRA `(.L_x_5) ;  /* 0x0000000000302947 */ /* 0x000fea0003800000 */
[----:B-1----:R-:W1:Y:S01]  /*0340*/  LDS R4, [UR24+0x34] ;  /* 0x00003418ff047984 */ /* 0x002e620008000800 */
[----:B--2---:R-:W2:Y:S03]  /*0350*/  LDC.64 R10, c[0x0][0x238] ;  /* 0x00008e00ff0a7b82 */ /* 0x004ea60000000a00 */
[----:B------:R-:W3:Y:S01]  /*0360*/  LDS R0, [UR24+0x1c] ;  /* 0x00001c18ff007984 */ /* 0x000ee20008000800 */
[C---:B--2---:R-:W-:Y:S01]  /*0370*/  SHF.L.U64.HI R8, R10.reuse, 0x1, R11 ;  /* 0x000000010a087819 */ /* 0x044fe2000001020b */
[----:B------:R-:W-:-:S03]  /*0380*/  IMAD.SHL.U32 R5, R10, 0x2, RZ ;  /* 0x000000020a057824 */ /* 0x000fc600078e00ff */
[--C-:B------:R-:W-:Y:S02]  /*0390*/  SHF.R.U32.HI R7, RZ, 0x4, R8.reuse ;  /* 0x00000004ff077819 */ /* 0x100fe40000011608 */
[----:B------:R-:W-:-:S05]  /*03a0*/  SHF.R.U64 R5, R5, 0x4, R8 ;  /* 0x0000000405057819 */ /* 0x000fca0000001208 */
[----:B------:R4:W-:Y:S01]  /*03b0*/  STS [UR24+0xc], R5 ;  /* 0x00000c05ff007988 */ /* 0x0009e20008000818 */
[----:B-1----:R-:W-:Y:S02]  /*03c0*/  LOP3.LUT R4, R4, 0x7, RZ, 0xb8, !PT ;  /* 0x0000000704047812 */ /* 0x002fe400078eb8ff */
[----:B---3--:R-:W-:-:S03]  /*03d0*/  LOP3.LUT R0, R0, 0xf, R7, 0xb8, !PT ;  /* 0x0000000f00007812 */ /* 0x008fc600078eb807 */
[----:B------:R4:W-:Y:S04]  /*03e0*/  STS [UR24+0x34], R4 ;  /* 0x00003404ff007988 */ /* 0x0009e80008000818 */
[----:B------:R4:W-:Y:S02]  /*03f0*/  STS [UR24+0x1c], R0 ;  /* 0x00001c00ff007988 */ /* 0x0009e40008000818 */
.L_x_5:
[----:B------:R-:W-:Y:S05]  /*0400*/  BSYNC B0 ;  /* 0x0000000000007941 */ /* 0x000fea0003800000 */
.L_x_4:
[----:B------:R-:W-:Y:S04]  /*0410*/  BSSY B1, `(.L_x_6) ;  /* 0x000001a000017945 */ /* 0x000fe80003800000 */
[----:B------:R-:W-:Y:S04]  /*0420*/  BSSY B0, `(.L_x_7) ;  /* 0x0000015000007945 */ /* 0x000fe80003800000 */
[----:B------:R-:W-:Y:S05]  /*0430*/  @P2 BRA `(.L_x_8) ;  /* 0x0000000000202947 */ /* 0x000fea0003800000 */
[----:B-12-4-:R-:W1:Y:S02]  /*0440*/  LDS R0, [UR24+0x34] ;  /* 0x00003418ff007984 */ /* 0x016e640008000800 */
[----:B-1----:R-:W-:-:S05]  /*0450*/  LOP3.LUT R0, R0, 0x38, RZ, 0xb8, !PT ;  /* 0x0000003800007812 */ /* 0x002fca00078eb8ff */
[----:B------:R1:W-:Y:S01]  /*0460*/  STS [UR24+0x34], R0 ;  /* 0x00003400ff007988 */ /* 0x0003e20008000818 */
[----:B------:R-:W-:Y:S05]  /*0470*/  @P2 BRA `(.L_x_9) ;  /* 0x0000000000202947 */ /* 0x000fea0003800000 */
[----:B-1----:R-:W1:Y:S01]  /*0480*/  LDS R0, [UR24+0x8] ;  /* 0x00000818ff007984 */ /* 0x002e620008000800 */
[----:B------:R-:W-:-:S05]  /*0490*/  IMAD.MOV.U32 R5, RZ, RZ, 0x780 ;  /* 0x00000780ff057424 */ /* 0x000fca00078e00ff */
[----:B-1----:R-:W-:-:S05]  /*04a0*/  LOP3.LUT R0, R0, 0x500, R5, 0xd8, !PT ;  /* 0x0000050000007812 */ /* 0x002fca00078ed805 */
[----:B------:R3:W-:Y:S02]  /*04b0*/  STS [UR24+0x8], R0 ;  /* 0x00000800ff007988 */ /* 0x0007e40008000818 */
.L_x_8:
[----:B------:R-:W-:Y:S05]  /*04c0*/  @P2 BRA `(.L_x_10) ;  /* 0x0000000000282947 */ /* 0x000fea0003800000 */
[----:B-1234-:R-:W1:Y:S02]  /*04d0*/  LDS R0, [UR24+0x8] ;  /* 0x00000818ff007984 */ /* 0x01ee640008000800 */
[----:B-1----:R-:W-:-:S05]  /*04e0*/  LOP3.LUT R0, R0, 0x1800, RZ, 0xb8, !PT ;  /* 0x0000180000007812 */ /* 0x002fca00078eb8ff */
[----:B------:R2:W-:Y:S02]  /*04f0*/  STS [UR24+0x8], R0 ;  /* 0x00000800ff007988 */ /* 0x0005e40008000818 */
.L_x_9:
[----:B------:R-:W-:Y:S05]  /*0500*/  @P2 BREAK B0 ;  /* 0x0000000000002942 */ /* 0x000fea0003800000 */
[----:B------:R-:W-:Y:S05]  /*0510*/  @P2 BRA `(.L_x_11) ;  /* 0x0000000000242947 */ /* 0x000fea0003800000 */
[----:B------:R-:W3:Y:S01]  /*0520*/  LDS R5, [UR24+0x8] ;  /* 0x00000818ff057984 */ /* 0x000ee20008000800 */
[----:B-12---:R-:W-:-:S05]  /*0530*/  IMAD.MOV.U32 R0, RZ, RZ, 0x6000 ;  /* 0x00006000ff007424 */ /* 0x006fca00078e00ff */
[----:B---3--:R-:W-:-:S04]  /*0540*/  LOP3.LUT R0, R5, 0x4000, R0, 0xd8, !PT ;  /* 0x0000400005007812 */ /* 0x008fc800078ed800 */
[----:B------:R-:W-:-:S05]  /*0550*/  LOP3.LUT R0, R0, 0x400000, RZ, 0xb8, !PT ;  /* 0x0040000000007812 */ /* 0x000fca00078eb8ff */
[----:B------:R1:W-:Y:S02]  /*0560*/  STS [UR24+0x8], R0 ;  /* 0x00000800ff007988 */ /* 0x0003e40008000818 */
.L_x_10:
[----:B------:R-:W-:Y:S05]  /*0570*/  BSYNC B0 ;  /* 0x0000000000007941 */ /* 0x000fea0003800000 */
.L_x_7:
[----:B-1234-:R-:W1:Y:S02]  /*0580*/  @!P2 LDS R0, [UR24+0x8] ;  /* 0x00000818ff00a984 */ /* 0x01ee640008000800 */
[----:B-1----:R-:W-:-:S05]  /*0590*/  @!P2 LOP3.LUT R0, R0, 0x8000, RZ, 0xb8, !PT ;  /* 0x000080000000a812 */ /* 0x002fca00078eb8ff */
[----:B------:R3:W-:Y:S02]  /*05a0*/  @!P2 STS [UR24+0x8], R0 ;  /* 0x00000800ff00a988 */ /* 0x0007e40008000818 */
.L_x_11:
[----:B------:R-:W-:Y:S05]  /*05b0*/  BSYNC B1 ;  /* 0x0000000000017941 */ /* 0x000fea0003800000 */
.L_x_6:
[----:B------:R-:W-:Y:S05]  /*05c0*/  WARPSYNC.ALL ;  /* 0x0000000000007948 */ /* 0x000fea0003800000 */
[----:B------:R-:W-:Y:S05]  /*05d0*/  @P0 BRA `(.L_x_12) ;  /* 0x0000000000280947 */ /* 0x000fea0003800000 */
[----:B-123--:R-:W1:Y:S01]  /*05e0*/  S2R R0, SR_LANEID ;  /* 0x0000000000007919 */ /* 0x00ee620000000000 */
[----:B------:R-:W-:Y:S05]  /*05f0*/  WARPSYNC.ALL ;  /* 0x0000000000007948 */ /* 0x000fea0003800000 */
[----:B-1----:R-:W-:-:S05]  /*0600*/  IMAD.SHL.U32 R0, R0, 0x4, RZ ;  /* 0x0000000400007824 */ /* 0x002fca00078e00ff */
[----:B------:R-:W1:Y:S01]  /*0610*/  LDS R7, [R0+UR24] ;  /* 0x0000001800077984 */ /* 0x000e620008000800 */
[----:B------:R-:W-:-:S05]  /*0620*/  IADD3 R4, P1, R0, UR26, RZ ;  /* 0x0000001a00047c10 */ /* 0x000fca000ff3e0ff */
[----:B------:R-:W-:-:S05]  /*0630*/  IMAD.X R5, RZ, RZ, UR27, P1 ;  /* 0x0000001bff057e24 */ /* 0x000fca00088e06ff */
[----:B-1----:R4:W5:Y:S01]  /*0640*/  ATOMG.E.EXCH.STRONG.GPU PT, RZ, [R4], R7 ;  /* 0x0000000704ff73a8 */ /* 0x00296200041ee100 */
[----:B------:R-:W-:-:S04]  /*0650*/  DEPBAR {5,4,3,2,1,0} ;  /* 0x0000003f0000791a */ /* 0x000fc80000000000 */
[----:B------:R4:W-:Y:S01]  /*0660*/  UTMACCTL.IV [UR26] ;  /* 0x000000001a0079b9 */ /* 0x0009e20008000000 */
[----:B------:R-:W-:Y:S01]  /*0670*/  NOP ;  /* 0x0000000000007918 */ /* 0x000fe20000000000 */
.L_x_12:
[----:B------:R-:W-:Y:S05]  /*0680*/  @P0 BRA `(.L_x_13) ;  /* 0x00000000000c0947 */ /* 0x000fea0003800000 */
[----:B------:R0:W-:Y:S01]  /*0690*/  UTMACMDFLUSH ;  /* 0x00000000000079b7 */ /* 0x0001e20000000000 */
[----:B------:R-:W-:Y:S05]  /*06a0*/  @P0 BRA `(.L_x_13) ;  /* 0x0000000000040947 */ /* 0x000fea0003800000 */
[----:B------:R-:W-:-:S04]  /*06b0*/  DEPBAR.LE SB0, 0x0 ;  /* 0x000080000000791a */ /* 0x000fc80000000000 */
.L_x_13:
[----:B------:R-:W-:Y:S05]  /*06c0*/  WARPSYNC.ALL ;  /* 0x0000000000007948 */ /* 0x000fea0003800000 */
[----:B-----5:R-:W-:Y:S06]  /*06d0*/  BAR.SYNC.DEFER_BLOCKING 0x0 ;  /* 0x0000000000007b1d */ /* 0x020fec0000010000 */
[----:B------:R-:W-:Y:S02]  /*06e0*/  BSSY B1, `(.L_x_14) ;  /* 0x000000b000017945 */ /* 0x000fe40003800000 */
[----:B------:R-:W-:Y:S06]  /*06f0*/  BAR.SYNC.DEFER_BLOCKING 0x0 ;  /* 0x0000000000007b1d */ /* 0x000fec0000010000 */
[----:B------:R1:W-:Y:S01]  /*0700*/  @!P0 STS [R12], RZ ;  /* 0x000000ff0c008388 */ /* 0x0003e20000000800 */
[----:B------:R-:W-:Y:S01]  /*0710*/  NOP ;  /* 0x0000000000007918 */ /* 0x000fe20000000000 */
[----:B------:R-:W-:Y:S05]  /*0720*/  @P2 BRA `(.L_x_15) ;  /* 0x0000000000182947 */ /* 0x000fea0003800000 */
[----:B-123--:R-:W1:Y:S01]  /*0730*/  LDS R0, [UR24+0x8] ;  /* 0x00000818ff007984 */ /* 0x00ee620008000800 */
[----:B------:R-:W2:Y:S01]  /*0740*/  LDC.64 R10, c[0x0][0x218] ;  /* 0x00008600ff0a7b82 */ /* 0x000ea20000000a00 */
[----:B----4-:R-:W-:Y:S02]  /*0750*/  IMAD.MOV.U32 R5, RZ, RZ, 0x70 ;  /* 0x00000070ff057424 */ /* 0x010fe400078e00ff */
[----:B--2---:R2:W-:Y:S03]  /*0760*/  STS.64 [UR24], R10 ;  /* 0x0000000aff007988 */ /* 0x0045e60008000a18 */
[----:B-1----:R-:W-:-:S05]  /*0770*/  LOP3.LUT R0, R0, 0x10, R5, 0xd8, !PT ;  /* 0x0000001000007812 */ /* 0x002fca00078ed805 */
[----:B------:R2:W-:Y:S02]  /*0780*/  STS [UR24+0x8], R0 ;  /* 0x00000800ff007988 */ /* 0x0005e40008000818 */
.L_x_15:
[----:B----4-:R-:W-:Y:S05]  /*0790*/  BSYNC B1 ;  /* 0x0000000000017941 */ /* 0x010fea0003800000 */
.L_x_14:
[----:B------:R-:W-:Y:S04]  /*07a0*/  BSSY B2, `(.L_x_16) ;  /* 0x000000f000027945 */ /* 0x000fe80003800000 */
[----:B------:R-:W-:Y:S04]  /*07b0*/  BSSY B1, `(.L_x_17) ;  /* 0x000000c000017945 */ /* 0x000fe80003800000 */
[----:B------:R-:W-:Y:S05]  /*07c0*/  @P2 BRA `(.L_x_18) ;  /* 0x0000000000282947 */ /* 0x000fea0003800000 */
[----:B-123--:R-:W1:Y:S01]  /*07d0*/  LDS R0, [UR24+0x34] ;  /* 0x00003418ff007984 */ /* 0x00ee620008000800 */
[----:B------:R-:W-:Y:S01]  /*07e0*/  IMAD.MOV.U32 R5, RZ, RZ, 0x1f000000 ;  /* 0x1f000000ff057424 */ /* 0x000fe200078e00ff */
[----:B------:R-:W-:Y:S05]  /*07f0*/  @P2 BREAK B1 ;  /* 0x0000000000012942 */ /* 0x000fea0003800000 */
[----:B-1----:R-:W-:-:S05]  /*0800*/  LOP3.LUT R0, R0, 0xff000000, R5, 0xb8, !PT ;  /* 0xff00000000007812 */ /* 0x002fca00078eb805 */
[----:B------:R1:W-:Y:S01]  /*0810*/  STS [UR24+0x34], R0 ;  /* 0x00003400ff007988 */ /* 0x0003e20008000818 */
[----:B------:R-:W-:Y:S05]  /*0820*/  @P2 BRA `(.L_x_19) ;  /* 0x0000000000182947 */ /* 0x000fea0003800000 */
[----:B------:R-:W2:Y:S01]  /*0830*/  LDS R5, [UR24+0x38] ;  /* 0x00003818ff057984 */ /* 0x000ea20008000800 */
[----:B-1----:R-:W-:-:S05]  /*0840*/  IMAD.MOV.U32 R0, RZ, RZ, 0xff ;  /* 0x000000ffff007424 */ /* 0x002fca00078e00ff */
[----:B--2---:R-:W-:-:S05]  /*0850*/  LOP3.LUT R0, R5, 0xff, R0, 0xb8, !PT ;  /* 0x000000ff05007812 */ /* 0x004fca00078eb800 */
[----:B------:R4:W-:Y:S02]  /*0860*/  STS [UR24+0x38], R0 ;  /* 0x00003800ff007988 */ /* 0x0009e40008000818 */
.L_x_18:
[----:B------:R-:W-:Y:S05]  /*0870*/  BSYNC B1 ;  /* 0x0000000000017941 */ /* 0x000fea0003800000 */
.L_x_17:
[----:B------:R1:W-:Y:S02]  /*0880*/  @!P2 STS [UR24+0x20], R9 ;  /* 0x00002009ff00a988 */ /* 0x0003e40008000818 */
.L_x_19:
[----:B------:R-:W-:Y:S05]  /*0890*/  BSYNC B2 ;  /* 0x0000000000027941 */ /* 0x000fea0003800000 */
.L_x_16:
[----:B------:R-:W-:Y:S05]  /*08a0*/  WARPSYNC.ALL ;  /* 0x0000000000007948 */ /* 0x000fea0003800000 */
[----:B-1234-:R-:W1:Y:S01]  /*08b0*/  LDC R0, c[0x0][0x22c] ;  /* 0x00008b00ff007b82 */ /* 0x01ee620000000800 */
[----:B------:R-:W-:Y:S01]  /*08c0*/  BSSY B2, `(.L_x_20) ;  /* 0x0000010000027945 */ /* 0x000fe20003800000 */
[----:B-1----:R-:W-:-:S05]  /*08d0*/  VIADD R0, R0, 0xffffffff ;  /* 0xffffffff00007836 */ /* 0x002fca0000000000 */
[----:B------:R1:W-:Y:S01]  /*08e0*/  @!P2 STS [UR24+0x24], R0 ;  /* 0x00002400ff00a988 */ /* 0x0003e20008000818 */
[----:B------:R-:W-:Y:S05]  /*08f0*/  @P2 BRA `(.L_x_21) ;  /* 0x0000000000302947 */ /* 0x000fea0003800000 */
[----:B------:R-:W2:Y:S01]  /*0900*/  LDS R5, [UR24+0x34] ;  /* 0x00003418ff057984 */ /* 0x000ea20008000800 */
[----:B------:R-:W3:Y:S03]  /*0910*/  LDC.64 R10, c[0x0][0x240] ;  /* 0x00009000ff0a7b82 */ /* 0x000ee60000000a00 */
[----:B------:R-:W4:Y:S01]  /*0920*/  LDS R4, [UR24+0x1c] ;  /* 0x00001c18ff047984 */ /* 0x000f220008000800 */
[C---:B---3--:R-:W-:Y:S01]  /*0930*/  SHF.L.U64.HI R8, R10.reuse, 0x1, R11 ;  /* 0x000000010a087819 */ /* 0x048fe2000001020b */
[----:B------:R-:W-:-:S03]  /*0940*/  IMAD.SHL.U32 R7, R10, 0x2, RZ ;  /* 0x000000020a077824 */ /* 0x000fc600078e00ff */
[--C-:B------:R-:W-:Y:S02]  /*0950*/  SHF.R.U32.HI R9, RZ, 0x4, R8.reuse ;  /* 0x00000004ff097819 */ /* 0x100fe40000011608 */
[----:B------:R-:W-:-:S05]  /*0960*/  SHF.R.U64 R7, R7, 0x4, R8 ;  /* 0x0000000407077819 */ /* 0x000fca0000001208 */
[----:B------:R3:W-:Y:S01]  /*0970*/  STS [UR24+0xc], R7 ;  /* 0x00000c07ff007988 */ /* 0x0007e20008000818 */
[----:B--2---:R-:W-:Y:S02]  /*0980*/  LOP3.LUT R5, R5, 0x7, RZ, 0xb8, !PT ;  /* 0x0000000705057812 */ /* 0x004fe400078eb8ff */
[----:B----4-:R-:W-:-:S03]  /*0990*/  LOP3.LUT R4, R4, 0xf, R9, 0xb8, !PT ;  /* 0x0000000f04047812 */ /* 0x010fc600078eb809 */
[----:B------:R3:W-:Y:S04]  /*09a0*/  STS [UR24+0x34], R5 ;  /* 0x00003405ff007988 */ /* 0x0007e80008000818 */
[----:B------:R3:W-:Y:S02]  /*09b0*/  STS [UR24+0x1c], R4 ;  /* 0x00001c04ff007988 */ /* 0x0007e40008000818 */
.L_x_21:
[----:B------:R-:W-:Y:S05]  /*09c0*/  BSYNC B2 ;  /* 0x0000000000027941 */ /* 0x000fea0003800000 */
.L_x_20:
[----:B------:R-:W-:Y:S04]  /*09d0*/  BSSY B3, `(.L_x_22) ;  /* 0x000001a000037945 */ /* 0x000fe80003800000 */
[----:B------:R-:W-:Y:S04]  /*09e0*/  BSSY B2, `(.L_x_23) ;  /* 0x0000015000027945 */ /* 0x000fe80003800000 */
[----:B------:R-:W-:Y:S05]  /*09f0*/  @P2 BRA `(.L_x_24) ;  /* 0x0000000000202947 */ /* 0x000fea0003800000 */
[----:B---3--:R-:W2:Y:S02]  /*0a00*/  LDS R4, [UR24+0x34] ;  /* 0x00003418ff047984 */ /* 0x008ea40008000800 */
[----:B--2---:R-:W-:-:S05]  /*0a10*/  LOP3.LUT R4, R4, 0x38, RZ, 0xb8, !PT ;  /* 0x0000003804047812 */ /* 0x004fca00078eb8ff */
[----:B------:R2:W-:Y:S01]  /*0a20*/  STS [UR24+0x34], R4 ;  /* 0x00003404ff007988 */ /* 0x0005e20008000818 */
[----:B------:R-:W-:Y:S05]  /*0a30*/  @P2 BRA `(.L_x_25) ;  /* 0x0000000000202947 */ /* 0x000fea0003800000 */
[----:B--2---:R-:W2:Y:S01]  /*0a40*/  LDS R4, [UR24+0x8] ;  /* 0x00000818ff047984 */ /* 0x004ea20008000800 */
[----:B------:R-:W-:-:S05]  /*0a50*/  IMAD.MOV.U32 R5, RZ, RZ, 0x780 ;  /* 0x00000780ff057424 */ /* 0x000fca00078e00ff */
[----:B--2---:R-:W-:-:S05]  /*0a60*/  LOP3.LUT R4, R4, 0x500, R5, 0xd8, !PT ;  /* 0x0000050004047812 */ /* 0x004fca00078ed805 */
[----:B------:R2:W-:Y:S02]  /*0a70*/  STS [UR24+0x8], R4 ;  /* 0x00000804ff007988 */ /* 0x0005e40008000818 */
.L_x_24:
[----:B------:R-:W-:Y:S05]  /*0a80*/  @P2 BRA `(.L_x_26) ;  /* 0x0000000000282947 */ /* 0x000fea0003800000 */
[----:B--23--:R-:W2:Y:S02]  /*0a90*/  LDS R4, [UR24+0x8] ;  /* 0x00000818ff047984 */ /* 0x00cea40008000800 */
[----:B--2---:R-:W-:-:S05]  /*0aa0*/  LOP3.LUT R4, R4, 0x1800, RZ, 0xb8, !PT ;  /* 0x0000180004047812 */ /* 0x004fca00078eb8ff */
[----:B------:R3:W-:Y:S02]  /*0ab0*/  STS [UR24+0x8], R4 ;  /* 0x00000804ff007988 */ /* 0x0007e40008000818 */
.L_x_25:
[----:B------:R-:W-:Y:S05]  /*0ac0*/  @P2 BREAK B2 ;  /* 0x0000000000022942 */ /* 0x000fea0003800000 */
[----:B------:R-:W-:Y:S05]  /*0ad0*/  @P2 BRA `(.L_x_27) ;  /* 0x0000000000242947 */ /* 0x000fea0003800000 */
[----:B--23--:R-:W2:Y:S01]  /*0ae0*/  LDS R4, [UR24+0x8] ;  /* 0x00000818ff047984 */ /* 0x00cea20008000800 */
[----:B------:R-:W-:-:S05]  /*0af0*/  IMAD.MOV.U32 R5, RZ, RZ, 0x6000 ;  /* 0x00006000ff057424 */ /* 0x000fca00078e00ff */
[----:B--2---:R-:W-:-:S04]  /*0b00*/  LOP3.LUT R4, R4, 0x4000, R5, 0xd8, !PT ;  /* 0x0000400004047812 */ /* 0x004fc800078ed805 */
[----:B------:R-:W-:-:S05]  /*0b10*/  LOP3.LUT R4, R4, 0x400000, RZ, 0xb8, !PT ;  /* 0x0040000004047812 */ /* 0x000fca00078eb8ff */
[----:B------:R4:W-:Y:S02]  /*0b20*/  STS [UR24+0x8], R4 ;  /* 0x00000804ff007988 */ /* 0x0009e40008000818 */
.L_x_26:
[----:B------:R-:W-:Y:S05]  /*0b30*/  BSYNC B2 ;  /* 0x0000000000027941 */ /* 0x000fea0003800000 */
.L_x_23:
[----:B--234-:R-:W2:Y:S02]  /*0b40*/  @!P2 LDS R4, [UR24+0x8] ;  /* 0x00000818ff04a984 */ /* 0x01cea40008000800 */
[----:B--2---:R-:W-:-:S05]  /*0b50*/  @!P2 LOP3.LUT R4, R4, 0x8000, RZ, 0xb8, !PT ;  /* 0x000080000404a812 */ /* 0x004fca00078eb8ff */
[----:B------:R4:W-:Y:S02]  /*0b60*/  @!P2 STS [UR24+0x8], R4 ;  /* 0x00000804ff00a988 */ /* 0x0009e40008000818 */
.L_x_27:
[----:B------:R-:W-:Y:S05]  /*0b70*/  BSYNC B3 ;  /* 0x0000000000037941 */ /* 0x000fea0003800000 */
.L_x_22:
[----:B------:R-:W-:Y:S05]  /*0b80*/  WARPSYNC.ALL ;  /* 0x0000000000007948 */ /* 0x000fea0003800000 */
[----:B------:R-:W-:-:S04]  /*0b90*/  UIADD3 UR29, UR5, 0x80, URZ ;  /* 0x00000080051d7890 */ /* 0x000fc8000fffe03f */
[----:B------:R-:W-:-:S04]  /*0ba0*/  UIADD3 UR28, UP0, UR29, UR30, URZ ;  /* 0x0000001e1d1c7290 */ /* 0x000fc8000ff1e03f */
[----:B------:R-:W-:Y:S01]  /*0bb0*/  ULEA.HI.X.SX32 UR29, UR29, UR31, 0x1, UP0 ;  /* 0x0000001f1d1d7291 */ /* 0x000fe200080f0e3f */
[----:B------:R-:W-:Y:S11]  /*0bc0*/  @P0 BRA `(.L_x_28) ;  /* 0x0000000000280947 */ /* 0x000ff60003800000 */
[----:B--234-:R-:W2:Y:S01]  /*0bd0*/  S2R R4, SR_LANEID ;  /* 0x0000000000047919 */ /* 0x01cea20000000000 */
[----:B------:R-:W-:Y:S05]  /*0be0*/  WARPSYNC.ALL ;  /* 0x0000000000007948 */ /* 0x000fea0003800000 */
[----:B--2---:R-:W-:-:S05]  /*0bf0*/  IMAD.SHL.U32 R8, R4, 0x4, RZ ;  /* 0x0000000404087824 */ /* 0x004fca00078e00ff */
[----:B------:R-:W2:Y:S01]  /*0c00*/  LDS R7, [R8+UR24] ;  /* 0x0000001808077984 */ /* 0x000ea20008000800 */
[----:B------:R-:W-:-:S05]  /*0c10*/  IADD3 R4, P1, R8, UR28, RZ ;  /* 0x0000001c08047c10 */ /* 0x000fca000ff3e0ff */
[----:B------:R-:W-:-:S05]  /*0c20*/  IMAD.X R5, RZ, RZ, UR29, P1 ;  /* 0x0000001dff057e24 */ /* 0x000fca00088e06ff */
[----:B--2---:R2:W5:Y:S01]  /*0c30*/  ATOMG.E.EXCH.STRONG.GPU PT, RZ, [R4], R7 ;  /* 0x0000000704ff73a8 */ /* 0x00456200041ee100 */
[----:B------:R-:W-:-:S04]  /*0c40*/  DEPBAR {5,4,3,2,1,0} ;  /* 0x0000003f0000791a */ /* 0x000fc80000000000 */
[----:B------:R2:W-:Y:S01]  /*0c50*/  UTMACCTL.IV [UR28] ;  /* 0x000000001c0079b9 */ /* 0x0005e20008000000 */
[----:B------:R-:W-:Y:S01]  /*0c60*/  NOP ;  /* 0x0000000000007918 */ /* 0x000fe20000000000 */
.L_x_28:
[----:B------:R-:W-:Y:S05]  /*0c70*/  @P0 BRA `(.L_x_29) ;  /* 0x00000000000c0947 */ /* 0x000fea0003800000 */
[----:B------:R0:W-:Y:S01]  /*0c80*/  UTMACMDFLUSH ;  /* 0x00000000000079b7 */ /* 0x0001e20000000000 */
[----:B------:R-:W-:Y:S05]  /*0c90*/  @P0 BRA `(.L_x_29) ;  /* 0x0000000000040947 */ /* 0x000fea0003800000 */
[----:B------:R-:W-:-:S04]  /*0ca0*/  DEPBAR.LE SB0, 0x0 ;  /* 0x000080000000791a */ /* 0x000fc80000000000 */
.L_x_29:
[----:B------:R-:W-:Y:S05]  /*0cb0*/  WARPSYNC.ALL ;  /* 0x0000000000007948 */ /* 0x000fea0003800000 */
[----:B-----5:R-:W-:Y:S06]  /*0cc0*/  BAR.SYNC.DEFER_BLOCKING 0x0 ;  /* 0x0000000000007b1d */ /* 0x020fec0000010000 */
[----:B------:R-:W-:Y:S02]  /*0cd0*/  BSSY B3, `(.L_x_30) ;  /* 0x000000b000037945 */ /* 0x000fe40003800000 */
[----:B------:R-:W-:Y:S06]  /*0ce0*/  BAR.SYNC.DEFER_BLOCKING 0x0 ;  /* 0x0000000000007b1d */ /* 0x000fec0000010000 */
[----:B------:R1:W-:Y:S01]  /*0cf0*/  @!P0 STS [R12], RZ ;  /* 0x000000ff0c008388 */ /* 0x0003e20000000800 */
[----:B------:R-:W-:Y:S01]  /*0d00*/  NOP ;  /* 0x0000000000007918 */ /* 0x000fe20000000000 */
[----:B------:R-:W-:Y:S05]  /*0d10*/  @P2 BRA `(.L_x_31) ;  /* 0x0000000000182947 */ /* 0x000fea0003800000 */
[----:B--234-:R-:W2:Y:S01]  /*0d20*/  LDS R4, [UR24+0x8] ;  /* 0x00000818ff047984 */ /* 0x01cea20008000800 */
[----:B------:R-:W3:Y:S01]  /*0d30*/  LDC.64 R8, c[0x0][0x220] ;  /* 0x00008800ff087b82 */ /* 0x000ee20000000a00 */
[----:B------:R-:W-:Y:S02]  /*0d40*/  IMAD.MOV.U32 R5, RZ, RZ, 0x70 ;  /* 0x00000070ff057424 */ /* 0x000fe400078e00ff */
[----:B---3--:R3:W-:Y:S03]  /*0d50*/  STS.64 [UR24], R8 ;  /* 0x00000008ff007988 */ /* 0x0087e60008000a18 */
[----:B--2---:R-:W-:-:S05]  /*0d60*/  LOP3.LUT R4, R4, 0x10, R5, 0xd8, !PT ;  /* 0x0000001004047812 */ /* 0x004fca00078ed805 */
[----:B------:R3:W-:Y:S02]  /*0d70*/  STS [UR24+0x8], R4 ;  /* 0x00000804ff007988 */ /* 0x0007e40008000818 */
.L_x_31:
[----:B--2---:R-:W-:Y:S05]  /*0d80*/  BSYNC B3 ;  /* 0x0000000000037941 */ /* 0x004fea0003800000 */
.L_x_30:
[----:B------:R-:W-:Y:S04]  /*0d90*/  BSSY B4, `(.L_x_32) ;  /* 0x0000011000047945 */ /* 0x000fe80003800000 */
[----:B------:R-:W-:Y:S04]  /*0da0*/  BSSY B3, `(.L_x_33) ;  /* 0x000000e000037945 */ /* 0x000fe80003800000 */
[----:B------:R-:W-:Y:S05]  /*0db0*/  @P2 BRA `(.L_x_34) ;  /* 0x0000000000242947 */ /* 0x000fea0003800000 */
[----:B---34-:R-:W2:Y:S01]  /*0dc0*/  LDS R4, [UR24+0x34] ;  /* 0x00003418ff047984 */ /* 0x018ea20008000800 */
[----:B------:R-:W-:-:S05]  /*0dd0*/  IMAD.MOV.U32 R5, RZ, RZ, 0x3f000000 ;  /* 0x3f000000ff057424 */ /* 0x000fca00078e00ff */
[----:B--2---:R-:W-:-:S05]  /*0de0*/  LOP3.LUT R4, R4, 0xff000000, R5, 0xb8, !PT ;  /* 0xff00000004047812 */ /* 0x004fca00078eb805 */
[----:B------:R2:W-:Y:S01]  /*0df0*/  STS [UR24+0x34], R4 ;  /* 0x00003404ff007988 */ /* 0x0005e20008000818 */
[----:B------:R-:W-:Y:S05]  /*0e00*/  @P2 BRA `(.L_x_35) ;  /* 0x00000000001c2947 */ /* 0x000fea0003800000 */
[----:B--2---:R-:W2:Y:S01]  /*0e10*/  LDS R4, [UR24+0x38] ;  /* 0x00003818ff047984 */ /* 0x004ea20008000800 */
[----:B------:R-:W-:-:S05]  /*0e20*/  IMAD.MOV.U32 R5, RZ, RZ, 0x7f ;  /* 0x0000007fff057424 */ /* 0x000fca00078e00ff */
[----:B--2---:R-:W-:-:S05]  /*0e30*/  LOP3.LUT R4, R4, 0xff, R5, 0xb8, !PT ;  /* 0x000000ff04047812 */ /* 0x004fca00078eb805 */
[----:B------:R2:W-:Y:S02]  /*0e40*/  STS [UR24+0x38], R4 ;  /* 0x00003804ff007988 */ /* 0x0005e40008000818 */
.L_x_34:
[----:B------:R-:W-:Y:S05]  /*0e50*/  @P2 BREAK B3 ;  /* 0x0000000000032942 */ /* 0x000fea0003800000 */
[----:B------:R-:W-:Y:S05]  /*0e60*/  @P2 BRA `(.L_x_36) ;  /* 0x00000000000c2947 */ /* 0x000fea0003800000 */
[----:B------:R1:W-:Y:S02]  /*0e70*/  STS [UR24+0x20], R0 ;  /* 0x00002000ff007988 */ /* 0x0003e40008000818 */
.L_x_35:
[----:B------:R-:W-:Y:S05]  /*0e80*/  BSYNC B3 ;  /* 0x0000000000037941 */ /* 0x000fea0003800000 */
.L_x_33:
[----:B------:R1:W-:Y:S02]  /*0e90*/  @!P2 STS [UR24+0x24], R6 ;  /* 0x00002406ff00a988 */ /* 0x0003e40008000818 */
.L_x_36:
[----:B------:R-:W-:Y:S05]  /*0ea0*/  BSYNC B4 ;  /* 0x0000000000047941 */ /* 0x000fea0003800000 */
.L_x_32:
[----:B------:R-:W-:Y:S05]  /*0eb0*/  WARPSYNC.ALL ;  /* 0x0000000000007948 */ /* 0x000fea0003800000 */
[----:B------:R-:W-:Y:S04]  /*0ec0*/  BSSY B4, `(.L_x_37) ;  /* 0x000000e000047945 */ /* 0x000fe80003800000 */
[----:B------:R-:W-:Y:S05]  /*0ed0*/  @P2 BRA `(.L_x_38) ;  /* 0x0000000000302947 */ /* 0x000fea0003800000 */
[----:B--234-:R-:W2:Y:S01]  /*0ee0*/  LDS R4, [UR24+0x34] ;  /* 0x00003418ff047984 */ /* 0x01cea20008000800 */
[----:B------:R-:W3:Y:S03]  /*0ef0*/  LDC.64 R8, c[0x0][0x248] ;  /* 0x00009200ff087b82 */ /* 0x000ee60000000a00 */
[----:B-1----:R-:W1:Y:S01]  /*0f00*/  LDS R0, [UR24+0x1c] ;  /* 0x00001c18ff007984 */ /* 0x002e620008000800 */
[C---:B---3--:R-:W-:Y:S01]  /*0f10*/  SHF.L.U64.HI R6, R8.reuse, 0x1, R9 ;  /* 0x0000000108067819 */ /* 0x048fe20000010209 */
[----:B------:R-:W-:-:S03]  /*0f20*/  IMAD.SHL.U32 R5, R8, 0x2, RZ ;  /* 0x0000000208057824 */ /* 0x000fc600078e00ff */
[--C-:B------:R-:W-:Y:S02]  /*0f30*/  SHF.R.U32.HI R7, RZ, 0x4, R6.reuse ;  /* 0x00000004ff077819 */ /* 0x100fe40000011606 */
[----:B------:R-:W-:-:S05]  /*0f40*/  SHF.R.U64 R5, R5, 0x4, R6 ;  /* 0x0000000405057819 */ /* 0x000fca0000001206 */
[----:B------:R3:W-:Y:S01]  /*0f50*/  STS [UR24+0xc], R5 ;  /* 0x00000c05ff007988 */ /* 0x0007e20008000818 */
[----:B--2---:R-:W-:Y:S02]  /*0f60*/  LOP3.LUT R4, R4, 0x7, RZ, 0xb8, !PT ;  /* 0x0000000704047812 */ /* 0x004fe400078eb8ff */
[----:B-1----:R-:W-:-:S03]  /*0f70*/  LOP3.LUT R0, R0, 0xf, R7, 0xb8, !PT ;  /* 0x0000000f00007812 */ /* 0x002fc600078eb807 */
[----:B------:R3:W-:Y:S04]  /*0f80*/  STS [UR24+0x34], R4 ;  /* 0x00003404ff007988 */ /* 0x0007e80008000818 */
[----:B------:R3:W-:Y:S02]  /*0f90*/  STS [UR24+0x1c], R0 ;  /* 0x00001c00ff007988 */ /* 0x0007e40008000818 */
.L_x_38:
[----:B------:R-:W-:Y:S05]  /*0fa0*/  BSYNC B4 ;  /* 0x0000000000047941 */ /* 0x000fea0003800000 */
.L_x_37:
[----:B------:R-:W-:Y:S04]  /*0fb0*/  BSSY B4, `(.L_x_39) ;  /* 0x000001a000047945 */ /* 0x000fe80003800000 */
[----:B------:R-:W-:Y:S04]  /*0fc0*/  BSSY B5, `(.L_x_40) ;  /* 0x0000015000057945 */ /* 0x000fe80003800000 */
[----:B------:R-:W-:Y:S05]  /*0fd0*/  @P2 BRA `(.L_x_41) ;  /* 0x0000000000202947 */ /* 0x000fea0003800000 */
[----:B-1-3--:R-:W1:Y:S02]  /*0fe0*/  LDS R0, [UR24+0x34] ;  /* 0x00003418ff007984 */ /* 0x00ae640008000800 */
[----:B-1----:R-:W-:-:S05]  /*0ff0*/  LOP3.LUT R0, R0, 0x38, RZ, 0xb8, !PT ;  /* 0x0000003800007812 */ /* 0x002fca00078eb8ff */
[----:B------:R1:W-:Y:S01]  /*1000*/  STS [UR24+0x34], R0 ;  /* 0x00003400ff007988 */ /* 0x0003e20008000818 */
[----:B------:R-:W-:Y:S05]  /*1010*/  @P2 BRA `(.L_x_42) ;  /* 0x0000000000202947 */ /* 0x000fea0003800000 */
[----:B-1----:R-:W1:Y:S01]  /*1020*/  LDS R0, [UR24+0x8] ;  /* 0x00000818ff007984 */ /* 0x002e620008000800 */
[----:B------:R-:W-:-:S05]  /*1030*/  IMAD.MOV.U32 R5, RZ, RZ, 0x780 ;  /* 0x00000780ff057424 */ /* 0x000fca00078e00ff */
[----:B-1----:R-:W-:-:S05]  /*1040*/  LOP3.LUT R0, R0, 0x500, R5, 0xd8, !PT ;  /* 0x0000050000007812 */ /* 0x002fca00078ed805 */
[----:B------:R1:W-:Y:S02]  /*1050*/  STS [UR24+0x8], R0 ;  /* 0x00000800ff007988 */ /* 0x0003e40008000818 */
.L_x_41:
[----:B------:R-:W-:Y:S05]  /*1060*/  @P2 BRA `(.L_x_43) ;  /* 0x0000000000282947 */ /* 0x000fea0003800000 */
[----:B-1-3--:R-:W1:Y:S02]  /*1070*/  LDS R0, [UR24+0x8] ;  /* 0x00000818ff007984 */ /* 0x00ae640008000800 */
[----:B-1----:R-:W-:-:S05]  /*1080*/  LOP3.LUT R0, R0, 0x1800, RZ, 0xb8, !PT ;  /* 0x0000180000007812 */ /* 0x002fca00078eb8ff */
[----:B------:R3:W-:Y:S02]  /*1090*/  STS [UR24+0x8], R0 ;  /* 0x00000800ff007988 */ /* 0x0007e40008000818 */
.L_x_42:
[----:B------:R-:W-:Y:S05]  /*10a0*/  @P2 BREAK B5 ;  /* 0x0000000000052942 */ /* 0x000fea0003800000 */
[----:B------:R-:W-:Y:S05]  /*10b0*/  @P2 BRA `(.L_x_44) ;  /* 0x0000000000242947 */ /* 0x000fea0003800000 */
[----:B-1-3--:R-:W1:Y:S01]  /*10c0*/  LDS R0, [UR24+0x8] ;  /* 0x00000818ff007984 */ /* 0x00ae620008000800 */
[----:B------:R-:W-:-:S05]  /*10d0*/  IMAD.MOV.U32 R5, RZ, RZ, 0x6000 ;  /* 0x00006000ff057424 */ /* 0x000fca00078e00ff */
[----:B-1----:R-:W-:-:S04]  /*10e0*/  LOP3.LUT R0, R0, 0x6000, R5, 0xd8, !PT ;  /* 0x0000600000007812 */ /* 0x002fc800078ed805 */
[----:B------:R-:W-:-:S05]  /*10f0*/  LOP3.LUT R0, R0, 0x400000, RZ, 0xb8, !PT ;  /* 0x0040000000007812 */ /* 0x000fca00078eb8ff */
[----:B------:R1:W-:Y:S02]  /*1100*/  STS [UR24+0x8], R0 ;  /* 0x00000800ff007988 */ /* 0x0003e40008000818 */
.L_x_43:
[----:B------:R-:W-:Y:S05]  /*1110*/  BSYNC B5 ;  /* 0x0000000000057941 */ /* 0x000fea0003800000 */
.L_x_40:
[----:B-1-3--:R-:W1:Y:S02]  /*1120*/  @!P2 LDS R0, [UR24+0x8] ;  /* 0x00000818ff00a984 */ /* 0x00ae640008000800 */
[----:B-1----:R-:W-:-:S05]  /*1130*/  @!P2 LOP3.LUT R0, R0, 0x8000, RZ, 0xb8, !PT ;  /* 0x000080000000a812 */ /* 0x002fca00078eb8ff */
[----:B------:R1:W-:Y:S02]  /*1140*/  @!P2 STS [UR24+0x8], R0 ;  /* 0x00000800ff00a988 */ /* 0x0003e40008000818 */
.L_x_44:
[----:B------:R-:W-:Y:S05]  /*1150*/  BSYNC B4 ;  /* 0x0000000000047941 */ /* 0x000fea0003800000 */
.L_x_39:
[----:B------:R-:W-:Y:S05]  /*1160*/  WARPSYNC.ALL ;  /* 0x0000000000007948 */ /* 0x000fea0003800000 */
[----:B------:R1:W-:Y:S01]  /*1170*/  STL [R1], RZ ;  /* 0x000000ff01007387 */ /* 0x0003e20000100800 */
[----:B------:R-:W-:Y:S01]  /*1180*/  UIADD3 UR5, UR5, 0x100, URZ ;  /* 0x0000010005057890 */ /* 0x000fe2000fffe03f */
[----:B------:R-:W-:Y:S02]  /*1190*/  ISETP.GE.AND P1, PT, R13, 0x1, PT ;  /* 0x000000010d00780c */ /* 0x000fe40003f26270 */
[----:B------:R-:W-:Y:S01]  /*11a0*/  CS2R R24, SRZ ;  /* 0x0000000000187805 */ /* 0x000fe2000001ff00 */
[----:B------:R1:W-:Y:S01]  /*11b0*/  STL [R1+0x4], RZ ;  /* 0x000004ff01007387 */ /* 0x0003e20000100800 */
[----:B------:R-:W-:Y:S01]  /*11c0*/  UIADD3 UR30, UP0, UR5, UR30, URZ ;  /* 0x0000001e051e7290 */ /* 0x000fe2000ff1e03f */
[----:B------:R-:W-:-:S02]  /*11d0*/  CS2R R26, SRZ ;  /* 0x00000000001a7805 */ /* 0x000fc4000001ff00 */
[----:B------:R-:W-:Y:S01]  /*11e0*/  CS2R R28, SRZ ;  /* 0x00000000001c7805 */ /* 0x000fe2000001ff00 */
[----:B------:R1:W-:Y:S01]  /*11f0*/  STL [R1+0x8], RZ ;  /* 0x000008ff01007387 */ /* 0x0003e20000100800 */
[----:B------:R-:W-:Y:S01]  /*1200*/  ULEA.HI.X.SX32 UR31, UR5, UR31, 0x1, UP0 ;  /* 0x0000001f051f7291 */ /* 0x000fe200080f0e3f */
[----:B------:R-:W-:Y:S02]  /*1210*/  CS2R R30, SRZ ;  /* 0x00000000001e7805 */ /* 0x000fe4000001ff00 */
[----:B------:R-:W-:Y:S01]  /*1220*/  CS2R R32, SRZ ;  /* 0x0000000000207805 */ /* 0x000fe2000001ff00 */
[----:B------:R1:W-:Y:S01]  /*1230*/  STL [R1+0xc], RZ ;  /* 0x00000cff01007387 */ /* 0x0003e20000100800 */
[----:B------:R-:W-:Y:S02]  /*1240*/  CS2R R34, SRZ ;  /* 0x0000000000227805 */ /* 0x000fe4000001ff00 */
[----:B------:R-:W-:Y:S02]  /*1250*/  CS2R R36, SRZ ;  /* 0x0000000000247805 */ /* 0x000fe4000001ff00 */
[----:B------:R-:W-:Y:S01]  /*1260*/  CS2R R38, SRZ ;  /* 0x0000000000267805 */ /* 0x000fe2000001ff00 */
[----:B------:R1:W-:Y:S01]  /*1270*/  STL [R1+0x10], RZ ;  /* 0x000010ff01007387 */ /* 0x0003e20000100800 */
[----:B------:R-:W-:-:S02]  /*1280*/  CS2R R40, SRZ ;  /* 0x0000000000287805 */ /* 0x000fc4000001ff00 */
        /* <DEDUP_REMOVED lines=54> */
[----:B------:R1:W-:Y:S04]  /*15f0*/  STL [R1+0x48], RZ ;  /* 0x000048ff01007387 */ /* 0x0003e80000100800 */
        /* <DEDUP_REMOVED lines=108> */
[----:B------:R1:W-:Y:S01]  /*1cc0*/  STL [R1+0x1fc], RZ ;  /* 0x0001fcff01007387 */ /* 0x0003e20000100800 */
[----:B------:R-:W-:Y:S05]  /*1cd0*/  @P0 BRA `(.L_x_45) ;  /* 0x0000000000280947 */ /* 0x000fea0003800000 */
[----:B-1-3--:R-:W1:Y:S01]  /*1ce0*/  S2R R0, SR_LANEID ;  /* 0x0000000000007919 */ /* 0x00ae620000000000 */
[----:B------:R-:W-:Y:S05]  /*1cf0*/  WARPSYNC.ALL ;  /* 0x0000000000007948 */ /* 0x000fea0003800000 */
[----:B-1----:R-:W-:-:S05]  /*1d00*/  IMAD.SHL.U32 R0, R0, 0x4, RZ ;  /* 0x0000000400007824 */ /* 0x002fca00078e00ff */
[----:B------:R-:W1:Y:S01]  /*1d10*/  LDS R7, [R0+UR24] ;  /* 0x0000001800077984 */ /* 0x000e620008000800 */
[----:B--2-4-:R-:W-:-:S05]  /*1d20*/  IADD3 R4, P3, R0, UR30, RZ ;  /* 0x0000001e00047c10 */ /* 0x014fca000ff7e0ff */
[----:B------:R-:W-:-:S05]  /*1d30*/  IMAD.X R5, RZ, RZ, UR31, P3 ;  /* 0x0000001fff057e24 */ /* 0x000fca00098e06ff */
[----:B-1----:R1:W5:Y:S01]  /*1d40*/  ATOMG.E.EXCH.STRONG.GPU PT, RZ, [R4], R7 ;  /* 0x0000000704ff73a8 */ /* 0x00236200041ee100 */
[----:B------:R-:W-:-:S04]  /*1d50*/  DEPBAR {5,4,3,2,1,0} ;  /* 0x0000003f0000791a */ /* 0x000fc80000000000 */
[----:B------:R1:W-:Y:S01]  /*1d60*/  UTMACCTL.IV [UR30] ;  /* 0x000000001e0079b9 */ /* 0x0003e20008000000 */
[----:B------:R-:W-:Y:S01]  /*1d70*/  NOP ;  /* 0x0000000000007918 */ /* 0x000fe20000000000 */
.L_x_45:
[----:B------:R-:W-:Y:S05]  /*1d80*/  @P0 BRA `(.L_x_46) ;  /* 0x00000000000c0947 */ /* 0x000fea0003800000 */
[----:B------:R0:W-:Y:S01]  /*1d90*/  UTMACMDFLUSH ;  /* 0x00000000000079b7 */ /* 0x0001e20000000000 */
[----:B------:R-:W-:Y:S05]  /*1da0*/  @P0 BRA `(.L_x_46) ;  /* 0x0000000000040947 */ /* 0x000fea0003800000 */
[----:B------:R-:W-:-:S04]  /*1db0*/  DEPBAR.LE SB0, 0x0 ;  /* 0x000080000000791a */ /* 0x000fc80000000000 */
.L_x_46:
[----:B------:R-:W-:Y:S05]  /*1dc0*/  WARPSYNC.ALL ;  /* 0x0000000000007948 */ /* 0x000fea0003800000 */
[----:B-----5:R-:W-:Y:S01]  /*1dd0*/  BAR.SYNC.DEFER_BLOCKING 0x0 ;  /* 0x0000000000007b1d */ /* 0x020fe20000010000 */
[----:B------:R-:W-:Y:S01]  /*1de0*/  USHF.L.U32 UR15, UR25, 0x8, URZ ;  /* 0x00000008190f7899 */ /* 0x000fe2000800063f */
[----:B------:R-:W-:Y:S01]  /*1df0*/  CS2R R124, SRZ ;  /* 0x00000000007c7805 */ /* 0x000fe2000001ff00 */
[----:B------:R-:W-:Y:S01]  /*1e00*/  USHF.L.U32 UR11, UR32, 0x7, URZ ;  /* 0x00000007200b7899 */ /* 0x000fe2000800063f */
[----:B------:R-:W-:Y:S02]  /*1e10*/  CS2R R126, SRZ ;  /* 0x00000000007e7805 */ /* 0x000fe4000001ff00 */
[----:B------:R-:W-:Y:S01]  /*1e20*/  CS2R R128, SRZ ;  /* 0x0000000000807805 */ /* 0x000fe2000001ff00 */
[----:B------:R-:W-:Y:S01]  /*1e30*/  VOTEU.ALL UP0, P2 ;  /* 0x00000000003f7886 */ /* 0x000fe20001000000 */
[----:B------:R-:W-:Y:S01]  /*1e40*/  UMOV UR6, 0x1 ;  /* 0x0000000100067882 */ /* 0x000fe20000000000 */
[----:B------:R-:W-:Y:S01]  /*1e50*/  VOTEU.ALL UP1, P2 ;  /* 0x00000000003f7886 */ /* 0x000fe20001020000 */
[----:B------:R-:W-:-:S02]  /*1e60*/  CS2R R130, SRZ ;  /* 0x0000000000827805 */ /* 0x000fc4000001ff00 */
[----:B------:R-:W-:Y:S01]  /*1e70*/  CS2R R132, SRZ ;  /* 0x0000000000847805 */ /* 0x000fe2000001ff00 */
[----:B------:R-:W-:-:S04]  /*1e80*/  @!UP0 UIADD3 UR8, -UR6, 0x100000, URZ ;  /* 0x0010000006088890 */ /* 0x000fc8000fffe13f */
[----:B------:R-:W-:Y:S02]  /*1e90*/  @!UP0 USHF.L.U32 UR9, UR8, 0xb, URZ ;  /* 0x0000000b08098899 */ /* 0x000fe4000800063f */
[----:B------:R-:W-:Y:S01]  /*1ea0*/  @!UP0 USHF.L.U32 UR8, UR8, 0x1, URZ ;  /* 0x0000000108088899 */ /* 0x000fe2000800063f */
[----:B------:R-:W-:Y:S01]  /*1eb0*/  CS2R R134, SRZ ;  /* 0x0000000000867805 */ /* 0x000fe2000001ff00 */
[----:B------:R-:W-:-:S04]  /*1ec0*/  @!UP0 UIADD3 UR6, -UR6, 0x100000, URZ ;  /* 0x0010000006068890 */ /* 0x000fc8000fffe13f */
[----:B------:R-:W-:Y:S02]  /*1ed0*/  @!UP0 USHF.L.U32 UR7, UR6, 0xb, URZ ;  /* 0x0000000b06078899 */ /* 0x000fe4000800063f */
[----:B------:R-:W-:Y:S01]  /*1ee0*/  @!UP0 USHF.L.U32 UR6, UR6, 0x1, URZ ;  /* 0x0000000106068899 */ /* 0x000fe2000800063f */
[----:B------:R-:W-:Y:S01]  /*1ef0*/  CS2R R136, SRZ ;  /* 0x0000000000887805 */ /* 0x000fe2000001ff00 */
[----:B------:R-:W-:Y:S01]  /*1f00*/  VOTEU.ALL UP0, P2 ;  /* 0x00000000003f7886 */ /* 0x000fe20001000000 */
[----:B------:R-:W-:Y:S02]  /*1f10*/  CS2R R138, SRZ ;  /* 0x00000000008a7805 */ /* 0x000fe4000001ff00 */
[----:B------:R-:W-:Y:S02]  /*1f20*/  CS2R R140, SRZ ;  /* 0x00000000008c7805 */ /* 0x000fe4000001ff00 */
[----:B------:R-:W-:Y:S02]  /*1f30*/  CS2R R142, SRZ ;  /* 0x00000000008e7805 */ /* 0x000fe4000001ff00 */
[----:B------:R-:W-:-:S02]  /*1f40*/  CS2R R144, SRZ ;  /* 0x0000000000907805 */ /* 0x000fc4000001ff00 */
[----:B------:R-:W-:Y:S02]  /*1f50*/  CS2R R146, SRZ ;  /* 0x0000000000927805 */ /* 0x000fe4000001ff00 */
[----:B------:R-:W-:Y:S02]  /*1f60*/  CS2R R148, SRZ ;  /* 0x0000000000947805 */ /* 0x000fe4000001ff00 */
[----:B------:R-:W-:Y:S01]  /*1f70*/  CS2R R150, SRZ ;  /* 0x0000000000967805 */ /* 0x000fe2000001ff00 */
[----:B------:R-:W2:Y:S02]  /*1f80*/  FENCE.VIEW.ASYNC.S ;  /* 0x00000000000073c6 */ /* 0x000ea40000000000 */
[----:B--2---:R2:W3:Y:S02]  /*1f90*/  @!UP0 SYNCS.EXCH.64 URZ, [UR24+0xc000], UR8 ;  /* 0x00c00008183f85b2 */ /* 0x0044e40008000100 */
[----:B---3--:R-:W-:Y:S06]  /*1fa0*/  BAR.SYNC.DEFER_BLOCKING 0x0 ;  /* 0x0000000000007b1d */ /* 0x008fec0000010000 */
[----:B------:R2:W3:Y:S01]  /*1fb0*/  @!UP1 SYNCS.EXCH.64 URZ, [UR24+0xc008], UR6 ;  /* 0x00c00806183f95b2 */ /* 0x0004e20008000100 */
[----:B------:R-:W-:Y:S05]  /*1fc0*/  @!P1 BRA `(.L_x_47) ;  /* 0x0000001800989947 */ /* 0x000fea0003800000 */
[----:B------:R1:W-:Y:S01]  /*1fd0*/  STL [R1], RZ ;  /* 0x000000ff01007387 */ /* 0x0003e20000100800 */
[----:B------:R-:W-:Y:S02]  /*1fe0*/  CS2R R24, SRZ ;  /* 0x0000000000187805 */ /* 0x000fe4000001ff00 */
        /* <DEDUP_REMOVED lines=83> */
[----:B------:R-:W-:Y:S01]  /*2520*/  CS2R R150, SRZ ;  /* 0x0000000000967805 */ /* 0x000fe2000001ff00 */
[----:B------:R-:W-:Y:S01]  /*2530*/  UMOV UR5, URZ ;  /* 0x0000003f00057c82 */ /* 0x000fe20008000000 */
[----:B------:R-:W-:Y:S01]  /*2540*/  UMOV UR10, URZ ;  /* 0x0000003f000a7c82 */ /* 0x000fe20008000000 */
        /* <DEDUP_REMOVED lines=105> */
[----:B------:R1:W-:Y:S02]  /*2be0*/  STL [R1+0x1fc], RZ ;  /* 0x0001fcff01007387 */ /* 0x0003e40000100800 */
.L_x_49:
[----:B---3--:R-:W-:Y:S01]  /*2bf0*/  BAR.SYNC.DEFER_BLOCKING 0x0 ;  /* 0x0000000000007b1d */ /* 0x008fe20000010000 */
[----:B------:R-:W-:Y:S01]  /*2c00*/  ULEA UR18, UR5, UR24, 0x3 ;  /* 0x0000001805127291 */ /* 0x000fe2000f8e183f */
[----:B-1----:R-:W-:Y:S01]  /*2c10*/  @!P2 IMAD.MOV.U32 R0, RZ, RZ, 0x6000 ;  /* 0x00006000ff00a424 */ /* 0x002fe200078e00ff */
[----:B------:R-:W-:Y:S01]  /*2c20*/  ELECT P0, URZ, PT ;  /* 0x00000000003f782f */ /* 0x000fe20003800000 */
[----:B--2---:R-:W-:-:S03]  /*2c30*/  ULEA UR8, UR5, UR24, 0xd ;  /* 0x0000001805087291 */ /* 0x004fc6000f8e683f */
[----:B------:R-:W-:Y:S02]  /*2c40*/  ISETP.LT.U32.AND P0, PT, R2, 0x20, P0 ;  /* 0x000000200200780c */ /* 0x000fe40000701070 */
[----:B------:R-:W-:Y:S01]  /*2c50*/  ELECT P1, URZ, PT ;  /* 0x00000000003f782f */ /* 0x000fe20003820000 */
[----:B------:R-:W-:-:S03]  /*2c60*/  UIADD3 UR8, UR8, 0x8000, URZ ;  /* 0x0000800008087890 */ /* 0x000fc6000fffe03f */
[----:B------:R-:W-:Y:S01]  /*2c70*/  ISETP.LT.U32.AND P1, PT, R2, 0x20, P1 ;  /* 0x000000200200780c */ /* 0x000fe20000f21070 */
[----:B------:R-:W-:Y:S01]  /*2c80*/  ULEA UR12, UR5, UR24, 0xe ;  /* 0x00000018050c7291 */ /* 0x000fe2000f8e703f */
[----:B------:R-:W-:-:S05]  /*2c90*/  UMOV UR14, UR10 ;  /* 0x0000000a000e7c82 */ /* 0x000fca0008000000 */
[----:B------:R-:W-:Y:S01]  /*2ca0*/  VOTEU.ANY UP0, P0 ;  /* 0x00000000003f7886 */ /* 0x000fe20000000100 */
[----:B------:R-:W-:Y:S01]  /*2cb0*/  VOTEU.ANY UP2, P0 ;  /* 0x00000000003f7886 */ /* 0x000fe20000040100 */
[----:B------:R1:W-:Y:S03]  /*2cc0*/  @!P2 SYNCS.ARRIVE.TRANS64 RZ, [UR18+0xc000], R0 ;  /* 0x00c00000ffffa9a7 */ /* 0x0003e60008000012 */
[----:B------:R-:W-:Y:S01]  /*2cd0*/  @UP0 UIADD3 UR9, UR18, 0xc000, URZ ;  /* 0x0000c00012090890 */ /* 0x000fe2000fffe03f */
[----:B------:R-:W-:Y:S01]  /*2ce0*/  @UP0 UMOV UR6, UR26 ;  /* 0x0000001a00060c82 */ /* 0x000fe20008000000 */
[----:B------:R-:W-:Y:S01]  /*2cf0*/  @UP0 UMOV UR7, UR27 ;  /* 0x0000001b00070c82 */ /* 0x000fe20008000000 */
[----:B------:R-:W-:Y:S01]  /*2d00*/  BAR.SYNC.DEFER_BLOCKING 0x0 ;  /* 0x0000000000007b1d */ /* 0x000fe20000010000 */
[----:B-1----:R-:W-:-:S05]  /*2d10*/  IMAD.U32 R0, RZ, RZ, UR4 ;  /* 0x00000004ff007e24 */ /* 0x002fca000f8e00ff */
[----:B------:R-:W-:Y:S01]  /*2d20*/  VOTEU.ANY UP1, P1 ;  /* 0x00000000003f7886 */ /* 0x000fe20000820100 */
[----:B------:R-:W-:Y:S01]  /*2d30*/  VOTEU.ANY UP3, P1 ;  /* 0x00000000003f7886 */ /* 0x000fe20000860100 */
[----:B------:R-:W-:-:S03]  /*2d40*/  SHF.L.U32 R0, R0, 0x1f, RZ ;  /* 0x0000001f00007819 */ /* 0x000fc600000006ff */
[----:B------:R-:W-:Y:S01]  /*2d50*/  @UP1 UIADD3 UR13, UR18, 0xc000, URZ ;  /* 0x0000c000120d1890 */ /* 0x000fe2000fffe03f */
[----:B------:R-:W-:Y:S01]  /*2d60*/  @UP1 UMOV UR16, UR28 ;  /* 0x0000001c00101c82 */ /* 0x000fe20008000000 */
[----:B------:R-:W-:Y:S01]  /*2d70*/  @UP1 UMOV UR17, UR29 ;  /* 0x0000001d00111c82 */ /* 0x000fe20008000000 */
[----:B------:R1:W-:Y:S01]  /*2d80*/  @UP2 UTMALDG.2D [UR8], [UR6] ;  /* 0x00000008060025b4 */ /* 0x0003e20008008000 */
[----:B------:R2:W-:Y:S06]  /*2d90*/  MEMBAR.ALL.CTA ;  /* 0x0000000000007992 */ /* 0x0005ec0000008000 */
[----:B--2---:R-:W2:Y:S02]  /*2da0*/  FENCE.VIEW.ASYNC.S ;  /* 0x00000000000073c6 */ /* 0x004ea40000000000 */
[----:B--2---:R-:W-:Y:S06]  /*2db0*/  BAR.SYNC.DEFER_BLOCKING 0x0 ;  /* 0x0000000000007b1d */ /* 0x004fec0000010000 */
[----:B------:R1:W-:Y:S02]  /*2dc0*/  @UP3 UTMALDG.2D [UR12], [UR16] ;  /* 0x0000000c100035b4 */ /* 0x0003e40008008000 */
[----:B------:R-:W-:Y:S06]  /*2dd0*/  BAR.SYNC.DEFER_BLOCKING 0x0 ;  /* 0x0000000000007b1d */ /* 0x000fec0000010000 */
[----:B------:R-:W2:Y:S02]  /*2de0*/  SYNCS.PHASECHK.TRANS64.TRYWAIT P0, [UR18+0xc000], R0 ;  /* 0x00c00000ff0075a7 */ /* 0x000ea40008000152 */
[----:B-12---:R-:W-:Y:S05]  /*2df0*/  @!P0 BRA `(.L_x_48) ;  /* 0x0000002000388947 */ /* 0x006fea0003800000 */
.L_x_50:
[----:B------:R-:W-:Y:S01]  /*2e00*/  STL.64 [R1+0x268], R150 ;  /* 0x0002689601007387 */ /* 0x000fe20000100a00 */
[----:B------:R-:W-:Y:S01]  /*2e10*/  USHF.R.U32.HI UR6, URZ, 0x4, UR12 ;  /* 0x000000043f067899 */ /* 0x000fe2000801160c */
[----:B------:R-:W1:Y:S02]  /*2e20*/  LDC R0, c[0x0][0x230] ;  /* 0x00008c00ff007b82 */ /* 0x000e640000000800 */
[----:B------:R-:W-:Y:S04]  /*2e30*/  STL.64 [R1+0x260], R148 ;  /* 0x0002609401007387 */ /* 0x000fe80000100a00 */
        /* <DEDUP_REMOVED lines=11> */
[----:B------:R2:W-:Y:S04]  /*2ef0*/  STL.64 [R1+0x200], R124 ;  /* 0x0002007c01007387 */ /* 0x0005e80000100a00 */
[----:B--2---:R-:W2:Y:S04]  /*2f00*/  LDL.LU.64 R124, [R1] ;  /* 0x00000000017c7983 */ /* 0x004ea80000300a00 */
[----:B------:R-:W2:Y:S04]  /*2f10*/  LDL.LU.64 R126, [R1+0x8] ;  /* 0x00000800017e7983 */ /* 0x000ea80000300a00 */
        /* <DEDUP_REMOVED lines=61> */
[----:B------:R-:W2:Y:S01]  /*32f0*/  LDL.LU.64 R250, [R1+0x1f8] ;  /* 0x0001f80001fa7983 */ /* 0x000ea20000300a00 */
[----:B------:R-:W-:-:S02]  /*3300*/  USHF.R.U32.HI UR16, URZ, 0x4, UR8 ;  /* 0x000000043f107899 */ /* 0x000fc40008011608 */
[----:B------:R-:W-:Y:S02]  /*3310*/  USGXT.U32 UR6, UR6, 0xe ;  /* 0x0000000e0606789a */ /* 0x000fe40008000000 */
[----:B------:R-:W-:Y:S01]  /*3320*/  USGXT.U32 UR16, UR16, 0xe ;  /* 0x0000000e1010789a */ /* 0x000fe20008000000 */
[----:B------:R-:W-:Y:S01]  /*3330*/  UMOV UR19, 0x80000020 ;  /* 0x8000002000137882 */ /* 0x000fe20000000000 */
[----:B------:R-:W-:Y:S02]  /*3340*/  UMOV UR17, 0x80000020 ;  /* 0x8000002000117882 */ /* 0x000fe40000000000 */
[----:B------:R-:W-:Y:S01]  /*3350*/  UIADD3 UR20, UP0, UR16, 0x2, URZ ;  /* 0x0000000210147890 */ /* 0x000fe2000ff1e03f */
[----:B------:R-:W-:Y:S01]  /*3360*/  UMOV UR18, UR6 ;  /* 0x0000000600127c82 */ /* 0x000fe20008000000 */
[----:B------:R-:W-:Y:S01]  /*3370*/  UMOV UR8, URZ ;  /* 0x0000003f00087c82 */ /* 0x000fe20008000000 */
[----:B------:R-:W-:Y:S01]  /*3380*/  UMOV UR22, 0xfffffffe ;  /* 0xfffffffe00167882 */ /* 0x000fe20000000000 */
[----:B------:R-:W-:Y:S01]  /*3390*/  UMOV UR23, 0x7fffffdf ;  /* 0x7fffffdf00177882 */ /* 0x000fe20000000000 */
[----:B------:R-:W-:Y:S01]  /*33a0*/  UMOV UR7, URZ ;  /* 0x0000003f00077c82 */ /* 0x000fe20008000000 */
[----:B------:R-:W-:-:S02]  /*33b0*/  UIADD3.X UR21, UR8, -0x7fffffe0, URZ, UP0, !UPT ;  /* 0x8000002008157890 */ /* 0x000fc400087fe43f */
[----:B------:R-:W-:Y:S01]  /*33c0*/  UIADD3.64 UR22, UR6, -UR22, URZ ;  /* 0x8000001606167297 */ /* 0x000fe2000fffe03f */
[----:B--2---:R-:W-:-:S06]  /*33d0*/  WARPGROUP.ARRIVE ;  /* 0x00000000000079c5 */ /* 0x004fcc0000000000 */
[----:B------:R-:W-:Y:S03]  /*33e0*/  HGMMA.64x256x16.F32.BF16 R124, gdesc[UR16], R124, gsb0 ;  /* 0x03e00000107c79f0 */ /* 0x000fe6000800187c */
[----:B------:R-:W-:Y:S02]  /*33f0*/  WARPGROUP.DEPBAR.LE gsb0, 0x0 ;  /* 0x00008000000079c5 */ /* 0x000fe40000010000 */
[----:B------:R-:W-:-:S15]  /*3400*/  WARPGROUP.ARRIVE ;  /* 0x00000000000079c5 */ /* 0x000fde0000000000 */
[----:B------:R-:W-:-:S08]  /*3410*/  NOP ;  /* 0x0000000000007918 */ /* 0x000fd00000000000 */
[----:B------:R-:W-:Y:S03]  /*3420*/  HGMMA.64x256x16.F32.BF16 R124, gdesc[UR20], R124, gsb0 ;  /* 0x03e00000147c79f0 */ /* 0x000fe6000800187c */
[----:B------:R-:W-:Y:S02]  /*3430*/  WARPGROUP.DEPBAR.LE gsb0, 0x0 ;  /* 0x00008000000079c5 */ /* 0x000fe40000010000 */
[----:B------:R-:W-:Y:S04]  /*3440*/  STL.64 [R1], R124 ;  /* 0x0000007c01007387 */ /* 0x000fe80000100a00 */
        /* <DEDUP_REMOVED lines=63> */
[----:B--2---:R-:W2:Y:S04]  /*3840*/  LDL.LU.64 R150, [R1+0x268] ;  /* 0x0002680001967983 */ /* 0x004ea80000300a00 */
        /* <DEDUP_REMOVED lines=13> */
[----:B------:R-:W-:-:S02]  /*3920*/  UIADD3.64 UR16, UR20, 0xfe, URZ ;  /* 0x000000fe14107897 */ /* 0x000fc4000fffe03f */
[----:B------:R-:W-:Y:S02]  /*3930*/  UIADD3.64 UR20, UR20, 0x100, URZ ;  /* 0x0000010014147897 */ /* 0x000fe4000fffe03f */
[----:B------:R-:W-:Y:S02]  /*3940*/  UIADD3 UR10, UR10, 0x20, URZ ;  /* 0x000000200a0a7890 */ /* 0x000fe4000fffe03f */
[----:B------:R-:W-:-:S04]  /*3950*/  UIADD3 UR5, UR5, 0x1, URZ ;  /* 0x0000000105057890 */ /* 0x000fc8000fffe03f */
[----:B-1----:R-:W-:Y:S01]  /*3960*/  ISETP.LE.AND P0, PT, R0, UR10, PT ;  /* 0x0000000a00007c0c */ /* 0x002fe2000bf03270 */
[----:B------:R-:W-:-:S04]  /*3970*/  UISETP.NE.U32.AND UP0, UPT, UR5, 0x2, UPT ;  /* 0x000000020500788c */ /* 0x000fc8000bf05070 */
[----:B------:R-:W-:Y:S02]  /*3980*/  USEL UR6, URZ, 0x1, UP0 ;  /* 0x000000013f067887 */ /* 0x000fe40008000000 */
[----:B------:R-:W-:Y:S02]  /*3990*/  USEL UR5, UR5, URZ, UP0 ;  /* 0x0000003f05057287 */ /* 0x000fe40008000000 */
[----:B------:R-:W-:Y:S01]  /*39a0*/  ULOP3.LUT UR4, UR4, UR6, URZ, 0x3c, !UPT ;  /* 0x0000000604047292 */ /* 0x000fe2000f8e3c3f */
[----:B--2---:R-:W-:-:S06]  /*39b0*/  WARPGROUP.ARRIVE ;  /* 0x00000000000079c5 */ /* 0x004fcc0000000000 */
[----:B------:R-:W-:Y:S03]  /*39c0*/  HGMMA.64x256x16.F32.BF16 R24, gdesc[UR16], R24, gsb0 ;  /* 0x03e00000101879f0 */ /* 0x000fe60008001818 */
[----:B------:R-:W-:Y:S02]  /*39d0*/  WARPGROUP.DEPBAR.LE gsb0, 0x0 ;  /* 0x00008000000079c5 */ /* 0x000fe40000010000 */
[----:B------:R-:W-:-:S15]  /*39e0*/  WARPGROUP.ARRIVE ;  /* 0x00000000000079c5 */ /* 0x000fde0000000000 */
[----:B------:R-:W-:-:S08]  /*39f0*/  NOP ;  /* 0x0000000000007918 */ /* 0x000fd00000000000 */
[----:B------:R-:W-:Y:S03]  /*3a00*/  HGMMA.64x256x16.F32.BF16 R24, gdesc[UR20], R24, gsb0 ;  /* 0x03e00000141879f0 */ /* 0x000fe60008001818 */
[----:B------:R-:W-:Y:S02]  /*3a10*/  WARPGROUP.DEPBAR.LE gsb0, 0x0 ;  /* 0x00008000000079c5 */ /* 0x000fe40000010000 */
[----:B---3--:R-:W-:Y:S05]  /*3a20*/  @!P0 BRA `(.L_x_49) ;  /* 0xfffffff000708947 */ /* 0x008fea000383ffff */
.L_x_47:
[----:B------:R5:W-:Y:S04]  /*3a30*/  STL [R1+0x20c], R148 ;  /* 0x00020c9401007387 */ /* 0x000be80000100800 */
[----:B------:R-:W2:Y:S01]  /*3a40*/  LDL.LU R8, [R1] ;  /* 0x0000000001087983 */ /* 0x000ea20000300800 */
[----:B---3--:R-:W-:Y:S06]  /*3a50*/  BAR.SYNC.DEFER_BLOCKING 0x0 ;  /* 0x0000000000007b1d */ /* 0x008fec0000010000 */
[----:B-----5:R-:W2:Y:S04]  /*3a60*/  LDL.LU R148, [R1+0x4] ;  /* 0x0000040001947983 */ /* 0x020ea80000300800 */
[----:B------:R3:W-:Y:S04]  /*3a70*/  STL [R1+0x208], R149 ;  /* 0x0002089501007387 */ /* 0x0007e80000100800 */
[----:B---3--:R-:W3:Y:S01]  /*3a80*/  LDL.LU R149, [R1+0xc] ;  /* 0x00000c0001957983 */ /* 0x008ee20000300800 */
[----:B------:R-:W5:Y:S03]  /*3a90*/  @!P2 SYNCS.CCTL.IV [UR24+0xc000] ;  /* 0x00c00000ff00a9b1 */ /* 0x000f660008000018 */
[----:B------:R-:W3:Y:S04]  /*3aa0*/  LDL.LU R9, [R1+0x8] ;  /* 0x0000080001097983 */ /* 0x000ee80000300800 */
[----:B------:R1:W-:Y:S01]  /*3ab0*/  STL [R1+0x204], R150 ;  /* 0x0002049601007387 */ /* 0x0003e20000100800 */
[----:B-----5:R-:W-:Y:S06]  /*3ac0*/  BAR.SYNC.DEFER_BLOCKING 0x0 ;  /* 0x0000000000007b1d */ /* 0x020fec0000010000 */
[----:B-1----:R-:W5:Y:S04]  /*3ad0*/  LDL.LU R150, [R1+0x14] ;  /* 0x0000140001967983 */ /* 0x002f680000300800 */
[----:B------:R-:W5:Y:S04]  /*3ae0*/  LDL.LU R10, [R1+0x10] ;  /* 0x00001000010a7983 */ /* 0x000f680000300800 */
[----:B------:R1:W-:Y:S01]  /*3af0*/  STL [R1+0x200], R151 ;  /* 0x0002009701007387 */ /* 0x0003e20000100800 */
[----:B------:R-:W5:Y:S03]  /*3b00*/  @!P2 SYNCS.CCTL.IV [UR24+0xc008] ;  /* 0x00c00800ff00a9b1 */ /* 0x000f660008000018 */
[----:B-1----:R-:W5:Y:S04]  /*3b10*/  LDL.LU R151, [R1+0x1c] ;  /* 0x00001c0001977983 */ /* 0x002f680000300800 */
[----:B------:R-:W5:Y:S04]  /*3b20*/  LDL.LU R11, [R1+0x18] ;  /* 0x00001800010b7983 */ /* 0x000f680000300800 */
[----:B------:R-:W5:Y:S04]  /*3b30*/  LDL.LU R3, [R1+0x24] ;  /* 0x0000240001037983 */ /* 0x000f680000300800 */
[----:B----4-:R-:W4:Y:S04]  /*3b40*/  LDL.LU R4, [R1+0x20] ;  /* 0x0000200001047983 */ /* 0x010f280000300800 */
[----:B------:R-:W4:Y:S04]  /*3b50*/  LDL.LU R2, [R1+0x2c] ;  /* 0x00002c0001027983 */ /* 0x000f280000300800 */
        /* <DEDUP_REMOVED lines=112> */
[----:B------:R-:W4:Y:S01]  /*4260*/  LDL.LU R193, [R1+0x1e8] ;  /* 0x0001e80001c17983 */ /* 0x000f220000300800 */
[----:B--2---:R-:W-:-:S03]  /*4270*/  F2FP.BF16.F32.PACK_AB R8, R148, R8 ;  /* 0x000000089408723e */ /* 0x004fc600000010ff */
[----:B------:R-:W2:Y:S01]  /*4280*/  LDL.LU R198, [R1+0x1f4] ;  /* 0x0001f40001c67983 */ /* 0x000ea20000300800 */
[----:B---3--:R-:W-:-:S03]  /*4290*/  F2FP.BF16.F32.PACK_AB R9, R149, R9 ;  /* 0x000000099509723e */ /* 0x008fc600000010ff */
[----:B------:R-:W2:Y:S01]  /*42a0*/  LDL.LU R194, [R1+0x1f0] ;  /* 0x0001f00001c27983 */ /* 0x000ea20000300800 */
[----:B-----5:R-:W-:-:S03]  /*42b0*/  F2FP.BF16.F32.PACK_AB R10, R150, R10 ;  /* 0x0000000a960a723e */ /* 0x020fc600000010ff */
[----:B------:R-:W3:Y:S01]  /*42c0*/  LDL.LU R196, [R1+0x1fc] ;  /* 0x0001fc0001c47983 */ /* 0x000ee20000300800 */
[----:B------:R-:W-:-:S03]  /*42d0*/  F2FP.BF16.F32.PACK_AB R11, R151, R11 ;  /* 0x0000000b970b723e */ /* 0x000fc600000010ff */
[----:B------:R-:W3:Y:S04]  /*42e0*/  LDL.LU R195, [R1+0x1f8] ;  /* 0x0001f80001c37983 */ /* 0x000ee80000300800 */
[----:B------:R-:W5:Y:S04]  /*42f0*/  LDL.LU R148, [R1+0x20c] ;  /* 0x00020c0001947983 */ /* 0x000f680000300800 */
[----:B------:R-:W5:Y:S04]  /*4300*/  LDL.LU R149, [R1+0x208] ;  /* 0x0002080001957983 */ /* 0x000f680000300800 */
[----:B------:R-:W5:Y:S04]  /*4310*/  LDL.LU R150, [R1+0x204] ;  /* 0x0002040001967983 */ /* 0x000f680000300800 */
[----:B------:R-:W5:Y:S01]  /*4320*/  LDL.LU R151, [R1+0x200] ;  /* 0x0002000001977983 */ /* 0x000f620000300800 */
[----:B----4-:R-:W-:Y:S01]  /*4330*/  F2FP.BF16.F32.PACK_AB R4, R3, R4 ;  /* 0x000000040304723e */ /* 0x010fe200000010ff */
[----:B------:R-:W-:Y:S01]  /*4340*/  UMOV UR10, UR11 ;  /* 0x0000000b000a7c82 */ /* 0x000fe20008000000 */
[----:B------:R-:W-:Y:S01]  /*4350*/  F2FP.BF16.F32.PACK_AB R23, R23, R0 ;  /* 0x000000001717723e */ /* 0x000fe200000010ff */
[----:B------:R-:W1:Y:S01]  /*4360*/  S2R R3, SR_TID.X ;  /* 0x0000000000037919 */ /* 0x000e620000002100 */
[----:B------:R-:W-:-:S02]  /*4370*/  F2FP.BF16.F32.PACK_AB R152, R153, R152 ;  /* 0x000000989998723e */ /* 0x000fc400000010ff */
[----:B------:R-:W-:Y:S02]  /*4380*/  ELECT P0, URZ, PT ;  /* 0x00000000003f782f */ /* 0x000fe40003800000 */
[----:B------:R-:W-:Y:S02]  /*4390*/  F2FP.BF16.F32.PACK_AB R5, R2, R5 ;  /* 0x000000050205723e */ /* 0x000fe400000010ff */
[----:B------:R-:W-:Y:S02]  /*43a0*/  F2FP.BF16.F32.PACK_AB R20, R242, R20 ;  /* 0x00000014f214723e */ /* 0x000fe400000010ff */
[----:B------:R-:W-:Y:S02]  /*43b0*/  F2FP.BF16.F32.PACK_AB R21, R241, R21 ;  /* 0x00000015f115723e */ /* 0x000fe400000010ff */
[----:B------:R-:W-:Y:S02]  /*43c0*/  F2FP.BF16.F32.PACK_AB R22, R240, R22 ;  /* 0x00000016f016723e */ /* 0x000fe400000010ff */
[----:B------:R-:W-:-:S02]  /*43d0*/  F2FP.BF16.F32.PACK_AB R24, R25, R24 ;  /* 0x000000181918723e */ /* 0x000fc400000010ff */
[----:B------:R-:W-:Y:S02]  /*43e0*/  F2FP.BF16.F32.PACK_AB R25, R27, R26 ;  /* 0x0000001a1b19723e */ /* 0x000fe400000010ff */
        /* <DEDUP_REMOVED lines=8> */
[----:B------:R-:W-:Y:S01]  /*4470*/  F2FP.BF16.F32.PACK_AB R120, R121, R120 ;  /* 0x000000787978723e */ /* 0x000fe200000010ff */
[----:B-1----:R-:W-:Y:S01]  /*4480*/  IMAD.SHL.U32 R0, R3, 0x80, RZ ;  /* 0x0000008003007824 */ /* 0x002fe200078e00ff */
[----:B------:R-:W-:Y:S01]  /*4490*/  F2FP.BF16.F32.PACK_AB R164, R227, R164 ;  /* 0x000000a4e3a4723e */ /* 0x000fe200000010ff */
[----:B------:R-:W-:Y:S01]  /*44a0*/  IMAD.SHL.U32 R153, R3, 0x10, RZ ;  /* 0x0000001003997824 */ /* 0x000fe200078e00ff */
[----:B------:R-:W-:Y:S01]  /*44b0*/  F2FP.BF16.F32.PACK_AB R90, R93, R92 ;  /* 0x0000005c5d5a723e */ /* 0x000fe200000010ff */
[----:B------:R-:W-:Y:S01]  /*44c0*/  IMAD.SHL.U32 R2, R3, 0x40, RZ ;  /* 0x0000004003027824 */ /* 0x000fe200078e00ff */
[----:B------:R-:W-:-:S02]  /*44d0*/  LOP3.LUT R0, R0, 0x780, RZ, 0xc0, !PT ;  /* 0x0000078000007812 */ /* 0x000fc400078ec0ff */
[----:B------:R-:W-:Y:S02]  /*44e0*/  F2FP.BF16.F32.PACK_AB R91, R95, R94 ;  /* 0x0000005e5f5b723e */ /* 0x000fe400000010ff */
[----:B------:R-:W-:Y:S02]  /*44f0*/  LOP3.LUT R0, R0, 0x70, R153, 0xf8, !PT ;  /* 0x0000007000007812 */ /* 0x000fe400078ef899 */
        /* <DEDUP_REMOVED lines=98> */
[--C-:B------:R-:W-:Y:S02]  /*4b20*/  LOP3.LUT R197, R0, 0x10, R3.reuse, 0x78, !PT ;  /* 0x0000001000c57812 */ /* 0x100fe400078e7803 */
[----:B------:R-:W-:-:S02]  /*4b30*/  SHF.R.U32.HI R3, RZ, 0x5, R3 ;  /* 0x00000005ff037819 */ /* 0x000fc40000011603 */
[----:B------:R-:W-:Y:S02]  /*4b40*/  LOP3.LUT R0, R197, 0x1800, R2, 0xf8, !PT ;  /* 0x00001800c5007812 */ /* 0x000fe400078ef802 */
[----:B------:R-:W-:Y:S02]  /*4b50*/  R2UR UR5, R3 ;  /* 0x00000000030572ca */ /* 0x000fe400000e0000 */
[C---:B------:R-:W-:Y:S01]  /*4b60*/  LOP3.LUT R3, R0.reuse, 0x20, RZ, 0x3c, !PT ;  /* 0x0000002000037812 */ /* 0x040fe200078e3cff */
[----:B------:R-:W-:Y:S01]  /*4b70*/  VIADD R2, R0, UR24 ;  /* 0x0000001800027c36 */ /* 0x000fe20008000000 */
[----:B------:R-:W-:Y:S01]  /*4b80*/  BAR.SYNC.DEFER_BLOCKING 0x0 ;  /* 0x0000000000007b1d */ /* 0x000fe20000010000 */
[----:B------:R-:W-:Y:S02]  /*4b90*/  F2FP.BF16.F32.PACK_AB R193, R199, R193 ;  /* 0x000000c1c7c1723e */ /* 0x000fe400000010ff */
[----:B------:R-:W-:Y:S01]  /*4ba0*/  VIADD R3, R3, UR24 ;  /* 0x0000001803037c36 */ /* 0x000fe20008000000 */
[----:B--2---:R-:W-:-:S05]  /*4bb0*/  F2FP.BF16.F32.PACK_AB R194, R198, R194 ;  /* 0x000000c2c6c2723e */ /* 0x004fca00000010ff */
[----:B------:R-:W-:Y:S01]  /*4bc0*/  ULOP3.LUT UR5, UR5, 0x3, URZ, 0xc0, !UPT ;  /* 0x0000000305057892 */ /* 0x000fe2000f8ec03f */
[----:B---3--:R-:W-:-:S03]  /*4bd0*/  F2FP.BF16.F32.PACK_AB R195, R196, R195 ;  /* 0x000000c3c4c3723e */ /* 0x008fc600000010ff */
[----:B------:R-:W-:Y:S02]  /*4be0*/  ULEA UR9, UR5, UR15, 0x6 ;  /* 0x0000000f05097291 */ /* 0x000fe4000f8e303f */
[----:B------:R-:W-:Y:S01]  /*4bf0*/  ULEA UR8, UR5, UR24, 0xe ;  /* 0x0000001805087291 */ /* 0x000fe2000f8e703f */
[----:B-----5:R-:W-:Y:S01]  /*4c00*/  F2FP.BF16.F32.PACK_AB R146, R149, R148 ;  /* 0x000000949592723e */ /* 0x020fe200000010ff */
[----:B------:R1:W-:Y:S04]  /*4c10*/  STSM.16.M88.4 [R2], R8 ;  /* 0x0000000802007844 */ /* 0x0003e80000000200 */
[----:B------:R-:W-:Y:S01]  /*4c20*/  STSM.16.M88.4 [R2+0x4000], R20 ;  /* 0x0040001402007844 */ /* 0x000fe20000000200 */
[----:B------:R-:W-:-:S03]  /*4c30*/  F2FP.BF16.F32.PACK_AB R147, R151, R150 ;  /* 0x000000969793723e */ /* 0x000fc600000010ff */
[----:B------:R-:W-:Y:S04]  /*4c40*/  STSM.16.M88.4 [R2+0x8000], R164 ;  /* 0x008000a402007844 */ /* 0x000fe80000000200 */
[----:B------:R-:W-:Y:S04]  /*4c50*/  STSM.16.M88.4 [R2+0xc000], R180 ;  /* 0x00c000b402007844 */ /* 0x000fe80000000200 */
[----:B------:R-:W-:Y:S01]  /*4c60*/  STSM.16.M88.4 [R2+0x2000], R24 ;  /* 0x0020001802007844 */ /* 0x000fe20000000200 */
[C---:B-1----:R-:W-:Y:S02]  /*4c70*/  LOP3.LUT R8, R0.reuse, 0x40, RZ, 0x3c, !PT ;  /* 0x0000004000087812 */ /* 0x042fe400078e3cff */
[----:B------:R-:W-:Y:S01]  /*4c80*/  LOP3.LUT R0, R0, 0x60, RZ, 0x3c, !PT ;  /* 0x0000006000007812 */ /* 0x000fe200078e3cff */
[----:B------:R-:W-:Y:S02]  /*4c90*/  STSM.16.M88.4 [R2+0x6000], R56 ;  /* 0x0060003802007844 */ /* 0x000fe40000000200 */
[----:B------:R-:W-:-:S02]  /*4ca0*/  VIADD R8, R8, UR24 ;  /* 0x0000001808087c36 */ /* 0x000fc40008000000 */
[----:B------:R-:W-:Y:S01]  /*4cb0*/  STSM.16.M88.4 [R2+0xa000], R88 ;  /* 0x00a0005802007844 */ /* 0x000fe20000000200 */
[----:B------:R-:W-:-:S03]  /*4cc0*/  VIADD R0, R0, UR24 ;  /* 0x0000001800007c36 */ /* 0x000fc60008000000 */
[----:B------:R-:W-:Y:S04]  /*4cd0*/  STSM.16.M88.4 [R2+0xe000], R120 ;  /* 0x00e0007802007844 */ /* 0x000fe80000000200 */
[----:B------:R-:W-:Y:S04]  /*4ce0*/  STSM.16.M88.4 [R3], R4 ;  /* 0x0000000403007844 */ /* 0x000fe80000000200 */
[----:B------:R-:W-:Y:S04]  /*4cf0*/  STSM.16.M88.4 [R3+0x4000], R152 ;  /* 0x0040009803007844 */ /* 0x000fe80000000200 */
[----:B------:R-:W-:Y:S04]  /*4d00*/  STSM.16.M88.4 [R3+0x8000], R168 ;  /* 0x008000a803007844 */ /* 0x000fe80000000200 */
[----:B------:R-:W-:Y:S04]  /*4d10*/  STSM.16.M88.4 [R3+0xc000], R184 ;  /* 0x00c000b803007844 */ /* 0x000fe80000000200 */
[----:B------:R-:W-:Y:S04]  /*4d20*/  STSM.16.M88.4 [R3+0x2000], R32 ;  /* 0x0020002003007844 */ /* 0x000fe80000000200 */
[----:B------:R-:W-:Y:S04]  /*4d30*/  STSM.16.M88.4 [R3+0x6000], R64 ;  /* 0x0060004003007844 */ /* 0x000fe80000000200 */
[----:B------:R-:W-:Y:S04]  /*4d40*/  STSM.16.M88.4 [R3+0xa000], R96 ;  /* 0x00a0006003007844 */ /* 0x000fe80000000200 */
        /* <DEDUP_REMOVED lines=16> */
[----:B------:R-:W-:Y:S01]  /*4e50*/  STSM.16.M88.4 [R0+0xe000], R144 ;  /* 0x00e0009000007844 */ /* 0x000fe20000000200 */
[----:B------:R1:W-:Y:S06]  /*4e60*/  MEMBAR.ALL.CTA ;  /* 0x0000000000007992 */ /* 0x0003ec0000008000 */
[----:B-1----:R-:W1:Y:S02]  /*4e70*/  FENCE.VIEW.ASYNC.S ;  /* 0x00000000000073c6 */ /* 0x002e640000000000 */
[----:B-1----:R-:W-:Y:S06]  /*4e80*/  BAR.SYNC.DEFER_BLOCKING 0x0 ;  /* 0x0000000000007b1d */ /* 0x002fec0000010000 */
[----:B------:R1:W-:Y:S01]  /*4e90*/  UTMASTG.2D [UR8], [UR30] ;  /* 0x000000081e0073b5 */ /* 0x0003e20008008000 */
[----:B------:R0:W-:Y:S01]  /*4ea0*/  UTMACMDFLUSH ;  /* 0x00000000000079b7 */ /* 0x0001e20000000000 */
[----:B------:R-:W-:-:S04]  /*4eb0*/  DEPBAR.LE SB0, 0x0 ;  /* 0x000080000000791a */ /* 0x000fc80000000000 */
[----:B------:R-:W-:Y:S06]  /*4ec0*/  BAR.SYNC.DEFER_BLOCKING 0x0 ;  /* 0x0000000000007b1d */ /* 0x000fec0000010000 */
[----:B-1----:R-:W-:Y:S05]  /*4ed0*/  EXIT ;  /* 0x000000000000794d */ /* 0x002fea0003800000 */
.L_x_48:
[----:B------:R-:W1:Y:S02]  /*4ee0*/  SYNCS.PHASECHK.TRANS64.TRYWAIT P0, [UR18+0xc000], R0 ;  /* 0x00c00000ff0075a7 */ /* 0x000e640008000152 */
[----:B-1----:R-:W-:Y:S05]  /*4ef0*/  @!P0 BRA `(.L_x_48) ;  /* 0xfffffffc00f88947 */ /* 0x002fea000383ffff */
[----:B------:R-:W-:Y:S05]  /*4f00*/  BRA `(.L_x_50) ;  /* 0xffffffdc00bc7947 */ /* 0x000fea000383ffff */
.L_x_51:
[----:B------:R-:W-:-:S00]  /*4f10*/  BRA `(.L_x_51) ;  /* 0xfffffffc00fc7947 */ /* 0x000fc0000383ffff */
[----:B------:R-:W-:-:S00]  /*4f20*/  NOP ;  /* 0x0000000000007918 */ /* 0x000fc00000000000 */
        /* <DEDUP_REMOVED lines=13> */
.L_x_52:


//--------------------- .nv.shared.gluon_wgmma    --------------------------
	.section	.nv.shared.gluon_wgmma,"aw",@nobits
	.sectionflags	@""
	.align	16
	.zero		1024


//--------------------- .nv.shared.reserved.0     --------------------------
	.section	.nv.shared.reserved.0,"aw",@nobits
	.weak		__nv_reservedSMEM_offset_0_alias
	.size		__nv_reservedSMEM_offset_0_alias, 0, 0
	.other		__nv_reservedSMEM_offset_0_alias,@"STO_CUDA_RESERVED_SHARED STV_DEFAULT"
__nv_reservedSMEM_offset_0_alias:
	.zero		0


//--------------------- .nv.constant0.gluon_wgmma --------------------------
	.section	.nv.constant0.gluon_wgmma,"a",@progbits
	.sectionflags	@""
	.align	4
.nv.constant0.gluon_wgmma:
	.zero		608


//--------------------- SYMBOLS --------------------------

	.type		.nv.reservedSmem.offset0,@object
	.size		.nv.reservedSmem.offset0,0x4
